//
// Generated by NVIDIA NVVM Compiler
//
// Compiler Build ID: CL-36424714
// Cuda compilation tools, release 13.0, V13.0.88
// Based on NVVM 20.0.0
//

.version 9.0
.target sm_100
.address_size 64

	// .globl	_Z20fwd_o_chunk16_dim64xiiiPfS_S_S_S_S_S_
// _ZZ20fwd_o_chunk16_dim64xiiiPfS_S_S_S_S_S_E6Q_tile has been demoted
// _ZZ20fwd_o_chunk16_dim64xiiiPfS_S_S_S_S_S_E6K_tile has been demoted
// _ZZ20fwd_o_chunk16_dim64xiiiPfS_S_S_S_S_S_E6G_tile has been demoted
// _ZZ20fwd_o_chunk16_dim64xiiiPfS_S_S_S_S_S_E12G_tile_trans has been demoted
// _ZZ20fwd_o_chunk16_dim64xiiiPfS_S_S_S_S_S_E6V_tile has been demoted
// _ZZ20fwd_o_chunk16_dim64xiiiPfS_S_S_S_S_S_E7G_tile2 has been demoted
// _ZZ16compute_d_kerneliiiPfS_S_S_S_S_S_S_S_S_S_S_E7QK_tile has been demoted
// _ZZ16compute_d_kerneliiiPfS_S_S_S_S_S_S_S_S_S_S_E6V_tile has been demoted
// _ZZ16compute_d_kerneliiiPfS_S_S_S_S_S_S_S_S_S_S_E7GV_tile has been demoted
// _ZZ16compute_d_kerneliiiPfS_S_S_S_S_S_S_S_S_S_S_E7DO_tile has been demoted
// _ZZ16compute_d_kerneliiiPfS_S_S_S_S_S_S_S_S_S_S_E6Q_tile has been demoted
// _ZZ16compute_d_kerneliiiPfS_S_S_S_S_S_S_S_S_S_S_E6K_tile has been demoted
// _ZZ16compute_d_kerneliiiPfS_S_S_S_S_S_S_S_S_S_S_E7GK_tile has been demoted

.visible .entry _Z20fwd_o_chunk16_dim64xiiiPfS_S_S_S_S_S_(
	.param .u32 _Z20fwd_o_chunk16_dim64xiiiPfS_S_S_S_S_S__param_0,
	.param .u32 _Z20fwd_o_chunk16_dim64xiiiPfS_S_S_S_S_S__param_1,
	.param .u32 _Z20fwd_o_chunk16_dim64xiiiPfS_S_S_S_S_S__param_2,
	.param .u64 .ptr .align 1 _Z20fwd_o_chunk16_dim64xiiiPfS_S_S_S_S_S__param_3,
	.param .u64 .ptr .align 1 _Z20fwd_o_chunk16_dim64xiiiPfS_S_S_S_S_S__param_4,
	.param .u64 .ptr .align 1 _Z20fwd_o_chunk16_dim64xiiiPfS_S_S_S_S_S__param_5,
	.param .u64 .ptr .align 1 _Z20fwd_o_chunk16_dim64xiiiPfS_S_S_S_S_S__param_6,
	.param .u64 .ptr .align 1 _Z20fwd_o_chunk16_dim64xiiiPfS_S_S_S_S_S__param_7,
	.param .u64 .ptr .align 1 _Z20fwd_o_chunk16_dim64xiiiPfS_S_S_S_S_S__param_8,
	.param .u64 .ptr .align 1 _Z20fwd_o_chunk16_dim64xiiiPfS_S_S_S_S_S__param_9
)
{
	.reg .pred 	%p<10>;
	.reg .b16 	%rs<3>;
	.reg .b32 	%r<174>;
	.reg .b32 	%f<507>;
	.reg .b64 	%rd<55>;
	// demoted variable
	.shared .align 4 .b8 _ZZ20fwd_o_chunk16_dim64xiiiPfS_S_S_S_S_S_E6Q_tile[1024];
	// demoted variable
	.shared .align 4 .b8 _ZZ20fwd_o_chunk16_dim64xiiiPfS_S_S_S_S_S_E6K_tile[1024];
	// demoted variable
	.shared .align 4 .b8 _ZZ20fwd_o_chunk16_dim64xiiiPfS_S_S_S_S_S_E6G_tile[1024];
	// demoted variable
	.shared .align 4 .b8 _ZZ20fwd_o_chunk16_dim64xiiiPfS_S_S_S_S_S_E12G_tile_trans[1024];
	// demoted variable
	.shared .align 4 .b8 _ZZ20fwd_o_chunk16_dim64xiiiPfS_S_S_S_S_S_E6V_tile[4096];
	// demoted variable
	.shared .align 4 .b8 _ZZ20fwd_o_chunk16_dim64xiiiPfS_S_S_S_S_S_E7G_tile2[4096];
	ld.param.u32 	%r27, [_Z20fwd_o_chunk16_dim64xiiiPfS_S_S_S_S_S__param_1];
	ld.param.u32 	%r28, [_Z20fwd_o_chunk16_dim64xiiiPfS_S_S_S_S_S__param_2];
	ld.param.u64 	%rd20, [_Z20fwd_o_chunk16_dim64xiiiPfS_S_S_S_S_S__param_3];
	ld.param.u64 	%rd21, [_Z20fwd_o_chunk16_dim64xiiiPfS_S_S_S_S_S__param_4];
	ld.param.u64 	%rd22, [_Z20fwd_o_chunk16_dim64xiiiPfS_S_S_S_S_S__param_5];
	ld.param.u64 	%rd23, [_Z20fwd_o_chunk16_dim64xiiiPfS_S_S_S_S_S__param_6];
	ld.param.u64 	%rd24, [_Z20fwd_o_chunk16_dim64xiiiPfS_S_S_S_S_S__param_7];
	ld.param.u64 	%rd25, [_Z20fwd_o_chunk16_dim64xiiiPfS_S_S_S_S_S__param_9];
	cvta.to.global.u64 	%rd26, %rd23;
	cvta.to.global.u64 	%rd27, %rd21;
	cvta.to.global.u64 	%rd28, %rd20;
	cvta.to.global.u64 	%rd29, %rd25;
	cvta.to.global.u64 	%rd30, %rd24;
	cvta.to.global.u64 	%rd31, %rd22;
	mov.u32 	%r29, %ctaid.x;
	mov.u32 	%r1, %tid.x;
	and.b32  	%r2, %r1, 15;
	shr.u32 	%r3, %r1, 4;
	mul.lo.s32 	%r30, %r27, %r29;
	mul.lo.s32 	%r31, %r30, %r28;
	mul.wide.u32 	%rd32, %r31, 4;
	add.s64 	%rd49, %rd28, %rd32;
	add.s64 	%rd50, %rd27, %rd32;
	add.s64 	%rd52, %rd31, %rd32;
	add.s64 	%rd51, %rd26, %rd32;
	add.s64 	%rd53, %rd30, %rd32;
	add.s64 	%rd54, %rd29, %rd32;
	mul.lo.s32 	%r4, %r30, %r27;
	setp.lt.s32 	%p1, %r28, 1;
	shl.b32 	%r32, %r3, 6;
	mov.u32 	%r33, _ZZ20fwd_o_chunk16_dim64xiiiPfS_S_S_S_S_S_E6Q_tile;
	add.s32 	%r5, %r33, %r32;
	mov.f32 	%f493, 0f00000000;
	@%p1 bra 	$L__BB0_5;
	ld.param.u32 	%r161, [_Z20fwd_o_chunk16_dim64xiiiPfS_S_S_S_S_S__param_2];
	mad.lo.s32 	%r6, %r161, %r3, %r2;
	mov.u32 	%r36, _ZZ20fwd_o_chunk16_dim64xiiiPfS_S_S_S_S_S_E6G_tile;
	add.s32 	%r7, %r36, %r32;
	mov.f32 	%f493, 0f00000000;
	mov.b32 	%r167, 0;
$L__BB0_2:
	setp.gt.u32 	%p2, %r2, %r3;
	mul.wide.u32 	%rd33, %r6, 4;
	add.s64 	%rd34, %rd49, %rd33;
	ld.global.f32 	%f31, [%rd34];
	shl.b32 	%r37, %r2, 2;
	add.s32 	%r38, %r5, %r37;
	st.shared.f32 	[%r38], %f31;
	add.s64 	%rd35, %rd50, %rd33;
	ld.global.f32 	%f32, [%rd35];
	mov.u32 	%r40, _ZZ20fwd_o_chunk16_dim64xiiiPfS_S_S_S_S_S_E6K_tile;
	add.s32 	%r41, %r40, %r32;
	add.s32 	%r42, %r41, %r37;
	st.shared.f32 	[%r42], %f32;
	add.s64 	%rd36, %rd51, %rd33;
	ld.global.f32 	%f33, [%rd36];
	add.s32 	%r43, %r7, %r37;
	st.shared.f32 	[%r43], %f33;
	shl.b32 	%r44, %r2, 6;
	mov.u32 	%r45, _ZZ20fwd_o_chunk16_dim64xiiiPfS_S_S_S_S_S_E12G_tile_trans;
	add.s32 	%r46, %r45, %r44;
	shl.b32 	%r47, %r3, 2;
	add.s32 	%r48, %r46, %r47;
	st.shared.f32 	[%r48], %f33;
	bar.sync 	0;
	@%p2 bra 	$L__BB0_4;
	ld.shared.f32 	%f34, [%r7];
	mad.lo.s32 	%r52, %r2, -60, %r46;
	ld.shared.f32 	%f35, [%r52];
	sub.f32 	%f36, %f34, %f35;
	fma.rn.f32 	%f37, %f36, 0f3BBB989D, 0f3F000000;
	cvt.sat.f32.f32 	%f38, %f37;
	mov.f32 	%f39, 0f4B400001;
	mov.f32 	%f40, 0f437C0000;
	fma.rm.f32 	%f41, %f38, %f40, %f39;
	add.f32 	%f42, %f41, 0fCB40007F;
	neg.f32 	%f43, %f42;
	fma.rn.f32 	%f44, %f36, 0f3FB8AA3B, %f43;
	fma.rn.f32 	%f45, %f36, 0f32A57060, %f44;
	mov.b32 	%r53, %f41;
	shl.b32 	%r54, %r53, 23;
	mov.b32 	%f46, %r54;
	ex2.approx.ftz.f32 	%f47, %f45;
	mul.f32 	%f48, %f47, %f46;
	ld.shared.f32 	%f49, [%r5];
	mov.u32 	%r55, _ZZ20fwd_o_chunk16_dim64xiiiPfS_S_S_S_S_S_E6K_tile;
	add.s32 	%r56, %r55, %r44;
	ld.shared.f32 	%f50, [%r56];
	mul.f32 	%f51, %f49, %f50;
	fma.rn.f32 	%f52, %f51, %f48, %f493;
	ld.shared.f32 	%f53, [%r7+4];
	ld.shared.f32 	%f54, [%r52+64];
	sub.f32 	%f55, %f53, %f54;
	fma.rn.f32 	%f56, %f55, 0f3BBB989D, 0f3F000000;
	cvt.sat.f32.f32 	%f57, %f56;
	fma.rm.f32 	%f58, %f57, %f40, %f39;
	add.f32 	%f59, %f58, 0fCB40007F;
	neg.f32 	%f60, %f59;
	fma.rn.f32 	%f61, %f55, 0f3FB8AA3B, %f60;
	fma.rn.f32 	%f62, %f55, 0f32A57060, %f61;
	mov.b32 	%r57, %f58;
	shl.b32 	%r58, %r57, 23;
	mov.b32 	%f63, %r58;
	ex2.approx.ftz.f32 	%f64, %f62;
	mul.f32 	%f65, %f64, %f63;
	ld.shared.f32 	%f66, [%r5+4];
	ld.shared.f32 	%f67, [%r56+4];
	mul.f32 	%f68, %f66, %f67;
	fma.rn.f32 	%f69, %f68, %f65, %f52;
	ld.shared.f32 	%f70, [%r7+8];
	ld.shared.f32 	%f71, [%r52+128];
	sub.f32 	%f72, %f70, %f71;
	fma.rn.f32 	%f73, %f72, 0f3BBB989D, 0f3F000000;
	cvt.sat.f32.f32 	%f74, %f73;
	fma.rm.f32 	%f75, %f74, %f40, %f39;
	add.f32 	%f76, %f75, 0fCB40007F;
	neg.f32 	%f77, %f76;
	fma.rn.f32 	%f78, %f72, 0f3FB8AA3B, %f77;
	fma.rn.f32 	%f79, %f72, 0f32A57060, %f78;
	mov.b32 	%r59, %f75;
	shl.b32 	%r60, %r59, 23;
	mov.b32 	%f80, %r60;
	ex2.approx.ftz.f32 	%f81, %f79;
	mul.f32 	%f82, %f81, %f80;
	ld.shared.f32 	%f83, [%r5+8];
	ld.shared.f32 	%f84, [%r56+8];
	mul.f32 	%f85, %f83, %f84;
	fma.rn.f32 	%f86, %f85, %f82, %f69;
	ld.shared.f32 	%f87, [%r7+12];
	ld.shared.f32 	%f88, [%r52+192];
	sub.f32 	%f89, %f87, %f88;
	fma.rn.f32 	%f90, %f89, 0f3BBB989D, 0f3F000000;
	cvt.sat.f32.f32 	%f91, %f90;
	fma.rm.f32 	%f92, %f91, %f40, %f39;
	add.f32 	%f93, %f92, 0fCB40007F;
	neg.f32 	%f94, %f93;
	fma.rn.f32 	%f95, %f89, 0f3FB8AA3B, %f94;
	fma.rn.f32 	%f96, %f89, 0f32A57060, %f95;
	mov.b32 	%r61, %f92;
	shl.b32 	%r62, %r61, 23;
	mov.b32 	%f97, %r62;
	ex2.approx.ftz.f32 	%f98, %f96;
	mul.f32 	%f99, %f98, %f97;
	ld.shared.f32 	%f100, [%r5+12];
	ld.shared.f32 	%f101, [%r56+12];
	mul.f32 	%f102, %f100, %f101;
	fma.rn.f32 	%f103, %f102, %f99, %f86;
	ld.shared.f32 	%f104, [%r7+16];
	ld.shared.f32 	%f105, [%r52+256];
	sub.f32 	%f106, %f104, %f105;
	fma.rn.f32 	%f107, %f106, 0f3BBB989D, 0f3F000000;
	cvt.sat.f32.f32 	%f108, %f107;
	fma.rm.f32 	%f109, %f108, %f40, %f39;
	add.f32 	%f110, %f109, 0fCB40007F;
	neg.f32 	%f111, %f110;
	fma.rn.f32 	%f112, %f106, 0f3FB8AA3B, %f111;
	fma.rn.f32 	%f113, %f106, 0f32A57060, %f112;
	mov.b32 	%r63, %f109;
	shl.b32 	%r64, %r63, 23;
	mov.b32 	%f114, %r64;
	ex2.approx.ftz.f32 	%f115, %f113;
	mul.f32 	%f116, %f115, %f114;
	ld.shared.f32 	%f117, [%r5+16];
	ld.shared.f32 	%f118, [%r56+16];
	mul.f32 	%f119, %f117, %f118;
	fma.rn.f32 	%f120, %f119, %f116, %f103;
	ld.shared.f32 	%f121, [%r7+20];
	ld.shared.f32 	%f122, [%r52+320];
	sub.f32 	%f123, %f121, %f122;
	fma.rn.f32 	%f124, %f123, 0f3BBB989D, 0f3F000000;
	cvt.sat.f32.f32 	%f125, %f124;
	fma.rm.f32 	%f126, %f125, %f40, %f39;
	add.f32 	%f127, %f126, 0fCB40007F;
	neg.f32 	%f128, %f127;
	fma.rn.f32 	%f129, %f123, 0f3FB8AA3B, %f128;
	fma.rn.f32 	%f130, %f123, 0f32A57060, %f129;
	mov.b32 	%r65, %f126;
	shl.b32 	%r66, %r65, 23;
	mov.b32 	%f131, %r66;
	ex2.approx.ftz.f32 	%f132, %f130;
	mul.f32 	%f133, %f132, %f131;
	ld.shared.f32 	%f134, [%r5+20];
	ld.shared.f32 	%f135, [%r56+20];
	mul.f32 	%f136, %f134, %f135;
	fma.rn.f32 	%f137, %f136, %f133, %f120;
	ld.shared.f32 	%f138, [%r7+24];
	ld.shared.f32 	%f139, [%r52+384];
	sub.f32 	%f140, %f138, %f139;
	fma.rn.f32 	%f141, %f140, 0f3BBB989D, 0f3F000000;
	cvt.sat.f32.f32 	%f142, %f141;
	fma.rm.f32 	%f143, %f142, %f40, %f39;
	add.f32 	%f144, %f143, 0fCB40007F;
	neg.f32 	%f145, %f144;
	fma.rn.f32 	%f146, %f140, 0f3FB8AA3B, %f145;
	fma.rn.f32 	%f147, %f140, 0f32A57060, %f146;
	mov.b32 	%r67, %f143;
	shl.b32 	%r68, %r67, 23;
	mov.b32 	%f148, %r68;
	ex2.approx.ftz.f32 	%f149, %f147;
	mul.f32 	%f150, %f149, %f148;
	ld.shared.f32 	%f151, [%r5+24];
	ld.shared.f32 	%f152, [%r56+24];
	mul.f32 	%f153, %f151, %f152;
	fma.rn.f32 	%f154, %f153, %f150, %f137;
	ld.shared.f32 	%f155, [%r7+28];
	ld.shared.f32 	%f156, [%r52+448];
	sub.f32 	%f157, %f155, %f156;
	fma.rn.f32 	%f158, %f157, 0f3BBB989D, 0f3F000000;
	cvt.sat.f32.f32 	%f159, %f158;
	fma.rm.f32 	%f160, %f159, %f40, %f39;
	add.f32 	%f161, %f160, 0fCB40007F;
	neg.f32 	%f162, %f161;
	fma.rn.f32 	%f163, %f157, 0f3FB8AA3B, %f162;
	fma.rn.f32 	%f164, %f157, 0f32A57060, %f163;
	mov.b32 	%r69, %f160;
	shl.b32 	%r70, %r69, 23;
	mov.b32 	%f165, %r70;
	ex2.approx.ftz.f32 	%f166, %f164;
	mul.f32 	%f167, %f166, %f165;
	ld.shared.f32 	%f168, [%r5+28];
	ld.shared.f32 	%f169, [%r56+28];
	mul.f32 	%f170, %f168, %f169;
	fma.rn.f32 	%f171, %f170, %f167, %f154;
	ld.shared.f32 	%f172, [%r7+32];
	ld.shared.f32 	%f173, [%r52+512];
	sub.f32 	%f174, %f172, %f173;
	fma.rn.f32 	%f175, %f174, 0f3BBB989D, 0f3F000000;
	cvt.sat.f32.f32 	%f176, %f175;
	fma.rm.f32 	%f177, %f176, %f40, %f39;
	add.f32 	%f178, %f177, 0fCB40007F;
	neg.f32 	%f179, %f178;
	fma.rn.f32 	%f180, %f174, 0f3FB8AA3B, %f179;
	fma.rn.f32 	%f181, %f174, 0f32A57060, %f180;
	mov.b32 	%r71, %f177;
	shl.b32 	%r72, %r71, 23;
	mov.b32 	%f182, %r72;
	ex2.approx.ftz.f32 	%f183, %f181;
	mul.f32 	%f184, %f183, %f182;
	ld.shared.f32 	%f185, [%r5+32];
	ld.shared.f32 	%f186, [%r56+32];
	mul.f32 	%f187, %f185, %f186;
	fma.rn.f32 	%f188, %f187, %f184, %f171;
	ld.shared.f32 	%f189, [%r7+36];
	ld.shared.f32 	%f190, [%r52+576];
	sub.f32 	%f191, %f189, %f190;
	fma.rn.f32 	%f192, %f191, 0f3BBB989D, 0f3F000000;
	cvt.sat.f32.f32 	%f193, %f192;
	fma.rm.f32 	%f194, %f193, %f40, %f39;
	add.f32 	%f195, %f194, 0fCB40007F;
	neg.f32 	%f196, %f195;
	fma.rn.f32 	%f197, %f191, 0f3FB8AA3B, %f196;
	fma.rn.f32 	%f198, %f191, 0f32A57060, %f197;
	mov.b32 	%r73, %f194;
	shl.b32 	%r74, %r73, 23;
	mov.b32 	%f199, %r74;
	ex2.approx.ftz.f32 	%f200, %f198;
	mul.f32 	%f201, %f200, %f199;
	ld.shared.f32 	%f202, [%r5+36];
	ld.shared.f32 	%f203, [%r56+36];
	mul.f32 	%f204, %f202, %f203;
	fma.rn.f32 	%f205, %f204, %f201, %f188;
	ld.shared.f32 	%f206, [%r7+40];
	ld.shared.f32 	%f207, [%r52+640];
	sub.f32 	%f208, %f206, %f207;
	fma.rn.f32 	%f209, %f208, 0f3BBB989D, 0f3F000000;
	cvt.sat.f32.f32 	%f210, %f209;
	fma.rm.f32 	%f211, %f210, %f40, %f39;
	add.f32 	%f212, %f211, 0fCB40007F;
	neg.f32 	%f213, %f212;
	fma.rn.f32 	%f214, %f208, 0f3FB8AA3B, %f213;
	fma.rn.f32 	%f215, %f208, 0f32A57060, %f214;
	mov.b32 	%r75, %f211;
	shl.b32 	%r76, %r75, 23;
	mov.b32 	%f216, %r76;
	ex2.approx.ftz.f32 	%f217, %f215;
	mul.f32 	%f218, %f217, %f216;
	ld.shared.f32 	%f219, [%r5+40];
	ld.shared.f32 	%f220, [%r56+40];
	mul.f32 	%f221, %f219, %f220;
	fma.rn.f32 	%f222, %f221, %f218, %f205;
	ld.shared.f32 	%f223, [%r7+44];
	ld.shared.f32 	%f224, [%r52+704];
	sub.f32 	%f225, %f223, %f224;
	fma.rn.f32 	%f226, %f225, 0f3BBB989D, 0f3F000000;
	cvt.sat.f32.f32 	%f227, %f226;
	fma.rm.f32 	%f228, %f227, %f40, %f39;
	add.f32 	%f229, %f228, 0fCB40007F;
	neg.f32 	%f230, %f229;
	fma.rn.f32 	%f231, %f225, 0f3FB8AA3B, %f230;
	fma.rn.f32 	%f232, %f225, 0f32A57060, %f231;
	mov.b32 	%r77, %f228;
	shl.b32 	%r78, %r77, 23;
	mov.b32 	%f233, %r78;
	ex2.approx.ftz.f32 	%f234, %f232;
	mul.f32 	%f235, %f234, %f233;
	ld.shared.f32 	%f236, [%r5+44];
	ld.shared.f32 	%f237, [%r56+44];
	mul.f32 	%f238, %f236, %f237;
	fma.rn.f32 	%f239, %f238, %f235, %f222;
	ld.shared.f32 	%f240, [%r7+48];
	ld.shared.f32 	%f241, [%r52+768];
	sub.f32 	%f242, %f240, %f241;
	fma.rn.f32 	%f243, %f242, 0f3BBB989D, 0f3F000000;
	cvt.sat.f32.f32 	%f244, %f243;
	fma.rm.f32 	%f245, %f244, %f40, %f39;
	add.f32 	%f246, %f245, 0fCB40007F;
	neg.f32 	%f247, %f246;
	fma.rn.f32 	%f248, %f242, 0f3FB8AA3B, %f247;
	fma.rn.f32 	%f249, %f242, 0f32A57060, %f248;
	mov.b32 	%r79, %f245;
	shl.b32 	%r80, %r79, 23;
	mov.b32 	%f250, %r80;
	ex2.approx.ftz.f32 	%f251, %f249;
	mul.f32 	%f252, %f251, %f250;
	ld.shared.f32 	%f253, [%r5+48];
	ld.shared.f32 	%f254, [%r56+48];
	mul.f32 	%f255, %f253, %f254;
	fma.rn.f32 	%f256, %f255, %f252, %f239;
	ld.shared.f32 	%f257, [%r7+52];
	ld.shared.f32 	%f258, [%r52+832];
	sub.f32 	%f259, %f257, %f258;
	fma.rn.f32 	%f260, %f259, 0f3BBB989D, 0f3F000000;
	cvt.sat.f32.f32 	%f261, %f260;
	fma.rm.f32 	%f262, %f261, %f40, %f39;
	add.f32 	%f263, %f262, 0fCB40007F;
	neg.f32 	%f264, %f263;
	fma.rn.f32 	%f265, %f259, 0f3FB8AA3B, %f264;
	fma.rn.f32 	%f266, %f259, 0f32A57060, %f265;
	mov.b32 	%r81, %f262;
	shl.b32 	%r82, %r81, 23;
	mov.b32 	%f267, %r82;
	ex2.approx.ftz.f32 	%f268, %f266;
	mul.f32 	%f269, %f268, %f267;
	ld.shared.f32 	%f270, [%r5+52];
	ld.shared.f32 	%f271, [%r56+52];
	mul.f32 	%f272, %f270, %f271;
	fma.rn.f32 	%f273, %f272, %f269, %f256;
	ld.shared.f32 	%f274, [%r7+56];
	ld.shared.f32 	%f275, [%r52+896];
	sub.f32 	%f276, %f274, %f275;
	fma.rn.f32 	%f277, %f276, 0f3BBB989D, 0f3F000000;
	cvt.sat.f32.f32 	%f278, %f277;
	fma.rm.f32 	%f279, %f278, %f40, %f39;
	add.f32 	%f280, %f279, 0fCB40007F;
	neg.f32 	%f281, %f280;
	fma.rn.f32 	%f282, %f276, 0f3FB8AA3B, %f281;
	fma.rn.f32 	%f283, %f276, 0f32A57060, %f282;
	mov.b32 	%r83, %f279;
	shl.b32 	%r84, %r83, 23;
	mov.b32 	%f284, %r84;
	ex2.approx.ftz.f32 	%f285, %f283;
	mul.f32 	%f286, %f285, %f284;
	ld.shared.f32 	%f287, [%r5+56];
	ld.shared.f32 	%f288, [%r56+56];
	mul.f32 	%f289, %f287, %f288;
	fma.rn.f32 	%f290, %f289, %f286, %f273;
	ld.shared.f32 	%f291, [%r7+60];
	ld.shared.f32 	%f292, [%r52+960];
	sub.f32 	%f293, %f291, %f292;
	fma.rn.f32 	%f294, %f293, 0f3BBB989D, 0f3F000000;
	cvt.sat.f32.f32 	%f295, %f294;
	fma.rm.f32 	%f296, %f295, %f40, %f39;
	add.f32 	%f297, %f296, 0fCB40007F;
	neg.f32 	%f298, %f297;
	fma.rn.f32 	%f299, %f293, 0f3FB8AA3B, %f298;
	fma.rn.f32 	%f300, %f293, 0f32A57060, %f299;
	mov.b32 	%r85, %f296;
	shl.b32 	%r86, %r85, 23;
	mov.b32 	%f301, %r86;
	ex2.approx.ftz.f32 	%f302, %f300;
	mul.f32 	%f303, %f302, %f301;
	ld.shared.f32 	%f304, [%r5+60];
	ld.shared.f32 	%f305, [%r56+60];
	mul.f32 	%f306, %f304, %f305;
	fma.rn.f32 	%f493, %f306, %f303, %f290;
$L__BB0_4:
	ld.param.u32 	%r162, [_Z20fwd_o_chunk16_dim64xiiiPfS_S_S_S_S_S__param_2];
	bar.sync 	0;
	add.s32 	%r167, %r167, 16;
	setp.lt.s32 	%p3, %r167, %r162;
	add.s64 	%rd51, %rd51, 64;
	add.s64 	%rd50, %rd50, 64;
	add.s64 	%rd49, %rd49, 64;
	@%p3 bra 	$L__BB0_2;
$L__BB0_5:
	setp.gt.u32 	%p4, %r2, %r3;
	@%p4 bra 	$L__BB0_7;
	ld.param.u64 	%rd48, [_Z20fwd_o_chunk16_dim64xiiiPfS_S_S_S_S_S__param_8];
	ld.param.u32 	%r160, [_Z20fwd_o_chunk16_dim64xiiiPfS_S_S_S_S_S__param_1];
	shl.b32 	%r87, %r2, 2;
	add.s32 	%r88, %r5, %r87;
	st.shared.f32 	[%r88], %f493;
	mad.lo.s32 	%r89, %r160, %r3, %r2;
	cvt.u64.u32 	%rd37, %r89;
	cvt.u64.u32 	%rd38, %r4;
	add.s64 	%rd39, %rd38, %rd37;
	cvta.to.global.u64 	%rd40, %rd48;
	shl.b64 	%rd41, %rd39, 2;
	add.s64 	%rd42, %rd40, %rd41;
	st.global.f32 	[%rd42], %f493;
$L__BB0_7:
	ld.param.u32 	%r163, [_Z20fwd_o_chunk16_dim64xiiiPfS_S_S_S_S_S__param_2];
	bar.sync 	0;
	bar.sync 	0;
	setp.lt.s32 	%p5, %r163, 64;
	@%p5 bra 	$L__BB0_15;
	ld.param.u32 	%r164, [_Z20fwd_o_chunk16_dim64xiiiPfS_S_S_S_S_S__param_2];
	shr.s32 	%r91, %r164, 31;
	shr.u32 	%r92, %r91, 26;
	add.s32 	%r93, %r164, %r92;
	shr.s32 	%r10, %r93, 6;
	mov.b32 	%r168, 0;
	shl.b32 	%r96, %r1, 2;
	and.b32  	%r97, %r96, 60;
	shl.b32 	%r99, %r3, 8;
	cvt.u16.u32 	%rs1, %r1;
	and.b16  	%rs2, %rs1, 15;
$L__BB0_9:
	ld.param.u32 	%r165, [_Z20fwd_o_chunk16_dim64xiiiPfS_S_S_S_S_S__param_2];
	setp.lt.u32 	%p6, %r1, 16;
	mad.lo.s32 	%r98, %r165, %r3, %r97;
	mul.wide.u32 	%rd43, %r98, 4;
	add.s64 	%rd44, %rd52, %rd43;
	ld.global.v4.f32 	{%f308, %f309, %f310, %f311}, [%rd44];
	mov.u32 	%r100, _ZZ20fwd_o_chunk16_dim64xiiiPfS_S_S_S_S_S_E6V_tile;
	add.s32 	%r101, %r100, %r99;
	shl.b32 	%r102, %r1, 4;
	and.b32  	%r103, %r102, 240;
	add.s32 	%r104, %r101, %r103;
	st.shared.v4.f32 	[%r104], {%f308, %f309, %f310, %f311};
	add.s64 	%rd45, %rd53, %rd43;
	ld.global.v4.f32 	{%f5, %f6, %f7, %f8}, [%rd45];
	mov.u32 	%r105, _ZZ20fwd_o_chunk16_dim64xiiiPfS_S_S_S_S_S_E7G_tile2;
	add.s32 	%r106, %r105, %r99;
	add.s32 	%r107, %r106, %r103;
	st.shared.v4.f32 	[%r107], {%f5, %f6, %f7, %f8};
	bar.sync 	0;
	mov.b32 	%r173, 0;
	mov.f32 	%f499, 0f00000000;
	mov.f32 	%f500, %f499;
	mov.f32 	%f501, %f499;
	mov.f32 	%f502, %f499;
	@%p6 bra 	$L__BB0_12;
	mul.wide.u16 	%r108, %rs2, 16;
	or.b32  	%r109, %r108, 256;
	add.s32 	%r170, %r105, %r109;
	add.s32 	%r169, %r100, %r109;
	shr.u32 	%r112, %r1, 4;
	shl.b32 	%r113, %r112, 6;
	mov.u32 	%r114, _ZZ20fwd_o_chunk16_dim64xiiiPfS_S_S_S_S_S_E6Q_tile;
	add.s32 	%r115, %r113, %r114;
	add.s32 	%r171, %r115, 4;
	add.s32 	%r116, %r112, 1;
	and.b32  	%r117, %r116, 126;
	neg.s32 	%r172, %r117;
	mov.f32 	%f499, 0f00000000;
$L__BB0_11:
	shr.u32 	%r118, %r1, 4;
	add.s32 	%r119, %r118, 1;
	and.b32  	%r173, %r119, 126;
	ld.shared.f32 	%f313, [%r171+-4];
	ld.shared.f32 	%f314, [%r169+-256];
	ld.shared.f32 	%f315, [%r170+-256];
	sub.f32 	%f316, %f5, %f315;
	fma.rn.f32 	%f317, %f316, 0f3BBB989D, 0f3F000000;
	cvt.sat.f32.f32 	%f318, %f317;
	mov.f32 	%f319, 0f4B400001;
	mov.f32 	%f320, 0f437C0000;
	fma.rm.f32 	%f321, %f318, %f320, %f319;
	add.f32 	%f322, %f321, 0fCB40007F;
	neg.f32 	%f323, %f322;
	fma.rn.f32 	%f324, %f316, 0f3FB8AA3B, %f323;
	fma.rn.f32 	%f325, %f316, 0f32A57060, %f324;
	mov.b32 	%r120, %f321;
	shl.b32 	%r121, %r120, 23;
	mov.b32 	%f326, %r121;
	ex2.approx.ftz.f32 	%f327, %f325;
	mul.f32 	%f328, %f327, %f326;
	mul.f32 	%f329, %f314, %f328;
	fma.rn.f32 	%f330, %f313, %f329, %f502;
	ld.shared.f32 	%f331, [%r169+-252];
	ld.shared.f32 	%f332, [%r170+-252];
	sub.f32 	%f333, %f6, %f332;
	fma.rn.f32 	%f334, %f333, 0f3BBB989D, 0f3F000000;
	cvt.sat.f32.f32 	%f335, %f334;
	fma.rm.f32 	%f336, %f335, %f320, %f319;
	add.f32 	%f337, %f336, 0fCB40007F;
	neg.f32 	%f338, %f337;
	fma.rn.f32 	%f339, %f333, 0f3FB8AA3B, %f338;
	fma.rn.f32 	%f340, %f333, 0f32A57060, %f339;
	mov.b32 	%r122, %f336;
	shl.b32 	%r123, %r122, 23;
	mov.b32 	%f341, %r123;
	ex2.approx.ftz.f32 	%f342, %f340;
	mul.f32 	%f343, %f342, %f341;
	mul.f32 	%f344, %f331, %f343;
	fma.rn.f32 	%f345, %f313, %f344, %f501;
	ld.shared.f32 	%f346, [%r169+-248];
	ld.shared.f32 	%f347, [%r170+-248];
	sub.f32 	%f348, %f7, %f347;
	fma.rn.f32 	%f349, %f348, 0f3BBB989D, 0f3F000000;
	cvt.sat.f32.f32 	%f350, %f349;
	fma.rm.f32 	%f351, %f350, %f320, %f319;
	add.f32 	%f352, %f351, 0fCB40007F;
	neg.f32 	%f353, %f352;
	fma.rn.f32 	%f354, %f348, 0f3FB8AA3B, %f353;
	fma.rn.f32 	%f355, %f348, 0f32A57060, %f354;
	mov.b32 	%r124, %f351;
	shl.b32 	%r125, %r124, 23;
	mov.b32 	%f356, %r125;
	ex2.approx.ftz.f32 	%f357, %f355;
	mul.f32 	%f358, %f357, %f356;
	mul.f32 	%f359, %f346, %f358;
	fma.rn.f32 	%f360, %f313, %f359, %f500;
	ld.shared.f32 	%f361, [%r169+-244];
	ld.shared.f32 	%f362, [%r170+-244];
	sub.f32 	%f363, %f8, %f362;
	fma.rn.f32 	%f364, %f363, 0f3BBB989D, 0f3F000000;
	cvt.sat.f32.f32 	%f365, %f364;
	fma.rm.f32 	%f366, %f365, %f320, %f319;
	add.f32 	%f367, %f366, 0fCB40007F;
	neg.f32 	%f368, %f367;
	fma.rn.f32 	%f369, %f363, 0f3FB8AA3B, %f368;
	fma.rn.f32 	%f370, %f363, 0f32A57060, %f369;
	mov.b32 	%r126, %f366;
	shl.b32 	%r127, %r126, 23;
	mov.b32 	%f371, %r127;
	ex2.approx.ftz.f32 	%f372, %f370;
	mul.f32 	%f373, %f372, %f371;
	mul.f32 	%f374, %f361, %f373;
	fma.rn.f32 	%f375, %f313, %f374, %f499;
	ld.shared.f32 	%f376, [%r171];
	ld.shared.f32 	%f377, [%r169];
	ld.shared.f32 	%f378, [%r170];
	sub.f32 	%f379, %f5, %f378;
	fma.rn.f32 	%f380, %f379, 0f3BBB989D, 0f3F000000;
	cvt.sat.f32.f32 	%f381, %f380;
	fma.rm.f32 	%f382, %f381, %f320, %f319;
	add.f32 	%f383, %f382, 0fCB40007F;
	neg.f32 	%f384, %f383;
	fma.rn.f32 	%f385, %f379, 0f3FB8AA3B, %f384;
	fma.rn.f32 	%f386, %f379, 0f32A57060, %f385;
	mov.b32 	%r128, %f382;
	shl.b32 	%r129, %r128, 23;
	mov.b32 	%f387, %r129;
	ex2.approx.ftz.f32 	%f388, %f386;
	mul.f32 	%f389, %f388, %f387;
	mul.f32 	%f390, %f377, %f389;
	fma.rn.f32 	%f502, %f376, %f390, %f330;
	ld.shared.f32 	%f391, [%r169+4];
	ld.shared.f32 	%f392, [%r170+4];
	sub.f32 	%f393, %f6, %f392;
	fma.rn.f32 	%f394, %f393, 0f3BBB989D, 0f3F000000;
	cvt.sat.f32.f32 	%f395, %f394;
	fma.rm.f32 	%f396, %f395, %f320, %f319;
	add.f32 	%f397, %f396, 0fCB40007F;
	neg.f32 	%f398, %f397;
	fma.rn.f32 	%f399, %f393, 0f3FB8AA3B, %f398;
	fma.rn.f32 	%f400, %f393, 0f32A57060, %f399;
	mov.b32 	%r130, %f396;
	shl.b32 	%r131, %r130, 23;
	mov.b32 	%f401, %r131;
	ex2.approx.ftz.f32 	%f402, %f400;
	mul.f32 	%f403, %f402, %f401;
	mul.f32 	%f404, %f391, %f403;
	fma.rn.f32 	%f501, %f376, %f404, %f345;
	ld.shared.f32 	%f405, [%r169+8];
	ld.shared.f32 	%f406, [%r170+8];
	sub.f32 	%f407, %f7, %f406;
	fma.rn.f32 	%f408, %f407, 0f3BBB989D, 0f3F000000;
	cvt.sat.f32.f32 	%f409, %f408;
	fma.rm.f32 	%f410, %f409, %f320, %f319;
	add.f32 	%f411, %f410, 0fCB40007F;
	neg.f32 	%f412, %f411;
	fma.rn.f32 	%f413, %f407, 0f3FB8AA3B, %f412;
	fma.rn.f32 	%f414, %f407, 0f32A57060, %f413;
	mov.b32 	%r132, %f410;
	shl.b32 	%r133, %r132, 23;
	mov.b32 	%f415, %r133;
	ex2.approx.ftz.f32 	%f416, %f414;
	mul.f32 	%f417, %f416, %f415;
	mul.f32 	%f418, %f405, %f417;
	fma.rn.f32 	%f500, %f376, %f418, %f360;
	ld.shared.f32 	%f419, [%r169+12];
	ld.shared.f32 	%f420, [%r170+12];
	sub.f32 	%f421, %f8, %f420;
	fma.rn.f32 	%f422, %f421, 0f3BBB989D, 0f3F000000;
	cvt.sat.f32.f32 	%f423, %f422;
	fma.rm.f32 	%f424, %f423, %f320, %f319;
	add.f32 	%f425, %f424, 0fCB40007F;
	neg.f32 	%f426, %f425;
	fma.rn.f32 	%f427, %f421, 0f3FB8AA3B, %f426;
	fma.rn.f32 	%f428, %f421, 0f32A57060, %f427;
	mov.b32 	%r134, %f424;
	shl.b32 	%r135, %r134, 23;
	mov.b32 	%f429, %r135;
	ex2.approx.ftz.f32 	%f430, %f428;
	mul.f32 	%f431, %f430, %f429;
	mul.f32 	%f432, %f419, %f431;
	fma.rn.f32 	%f499, %f376, %f432, %f375;
	add.s32 	%r172, %r172, 2;
	add.s32 	%r171, %r171, 8;
	add.s32 	%r170, %r170, 512;
	add.s32 	%r169, %r169, 512;
	setp.ne.s32 	%p7, %r172, 0;
	@%p7 bra 	$L__BB0_11;
$L__BB0_12:
	and.b32  	%r136, %r1, 16;
	setp.ne.s32 	%p8, %r136, 0;
	@%p8 bra 	$L__BB0_14;
	shl.b32 	%r137, %r173, 2;
	add.s32 	%r138, %r5, %r137;
	ld.shared.f32 	%f433, [%r138];
	shl.b32 	%r139, %r173, 8;
	mov.u32 	%r140, _ZZ20fwd_o_chunk16_dim64xiiiPfS_S_S_S_S_S_E7G_tile2;
	add.s32 	%r141, %r140, %r139;
	mov.u32 	%r142, _ZZ20fwd_o_chunk16_dim64xiiiPfS_S_S_S_S_S_E6V_tile;
	add.s32 	%r143, %r142, %r139;
	shl.b32 	%r144, %r1, 4;
	and.b32  	%r145, %r144, 240;
	add.s32 	%r146, %r143, %r145;
	ld.shared.f32 	%f434, [%r146];
	add.s32 	%r147, %r141, %r145;
	ld.shared.f32 	%f435, [%r147];
	sub.f32 	%f436, %f5, %f435;
	fma.rn.f32 	%f437, %f436, 0f3BBB989D, 0f3F000000;
	cvt.sat.f32.f32 	%f438, %f437;
	mov.f32 	%f439, 0f4B400001;
	mov.f32 	%f440, 0f437C0000;
	fma.rm.f32 	%f441, %f438, %f440, %f439;
	add.f32 	%f442, %f441, 0fCB40007F;
	neg.f32 	%f443, %f442;
	fma.rn.f32 	%f444, %f436, 0f3FB8AA3B, %f443;
	fma.rn.f32 	%f445, %f436, 0f32A57060, %f444;
	mov.b32 	%r148, %f441;
	shl.b32 	%r149, %r148, 23;
	mov.b32 	%f446, %r149;
	ex2.approx.ftz.f32 	%f447, %f445;
	mul.f32 	%f448, %f447, %f446;
	mul.f32 	%f449, %f434, %f448;
	fma.rn.f32 	%f502, %f433, %f449, %f502;
	ld.shared.f32 	%f450, [%r146+4];
	ld.shared.f32 	%f451, [%r147+4];
	sub.f32 	%f452, %f6, %f451;
	fma.rn.f32 	%f453, %f452, 0f3BBB989D, 0f3F000000;
	cvt.sat.f32.f32 	%f454, %f453;
	fma.rm.f32 	%f455, %f454, %f440, %f439;
	add.f32 	%f456, %f455, 0fCB40007F;
	neg.f32 	%f457, %f456;
	fma.rn.f32 	%f458, %f452, 0f3FB8AA3B, %f457;
	fma.rn.f32 	%f459, %f452, 0f32A57060, %f458;
	mov.b32 	%r150, %f455;
	shl.b32 	%r151, %r150, 23;
	mov.b32 	%f460, %r151;
	ex2.approx.ftz.f32 	%f461, %f459;
	mul.f32 	%f462, %f461, %f460;
	mul.f32 	%f463, %f450, %f462;
	fma.rn.f32 	%f501, %f433, %f463, %f501;
	ld.shared.f32 	%f464, [%r146+8];
	ld.shared.f32 	%f465, [%r147+8];
	sub.f32 	%f466, %f7, %f465;
	fma.rn.f32 	%f467, %f466, 0f3BBB989D, 0f3F000000;
	cvt.sat.f32.f32 	%f468, %f467;
	fma.rm.f32 	%f469, %f468, %f440, %f439;
	add.f32 	%f470, %f469, 0fCB40007F;
	neg.f32 	%f471, %f470;
	fma.rn.f32 	%f472, %f466, 0f3FB8AA3B, %f471;
	fma.rn.f32 	%f473, %f466, 0f32A57060, %f472;
	mov.b32 	%r152, %f469;
	shl.b32 	%r153, %r152, 23;
	mov.b32 	%f474, %r153;
	ex2.approx.ftz.f32 	%f475, %f473;
	mul.f32 	%f476, %f475, %f474;
	mul.f32 	%f477, %f464, %f476;
	fma.rn.f32 	%f500, %f433, %f477, %f500;
	ld.shared.f32 	%f478, [%r146+12];
	ld.shared.f32 	%f479, [%r147+12];
	sub.f32 	%f480, %f8, %f479;
	fma.rn.f32 	%f481, %f480, 0f3BBB989D, 0f3F000000;
	cvt.sat.f32.f32 	%f482, %f481;
	fma.rm.f32 	%f483, %f482, %f440, %f439;
	add.f32 	%f484, %f483, 0fCB40007F;
	neg.f32 	%f485, %f484;
	fma.rn.f32 	%f486, %f480, 0f3FB8AA3B, %f485;
	fma.rn.f32 	%f487, %f480, 0f32A57060, %f486;
	mov.b32 	%r154, %f483;
	shl.b32 	%r155, %r154, 23;
	mov.b32 	%f488, %r155;
	ex2.approx.ftz.f32 	%f489, %f487;
	mul.f32 	%f490, %f489, %f488;
	mul.f32 	%f491, %f478, %f490;
	fma.rn.f32 	%f499, %f433, %f491, %f499;
$L__BB0_14:
	ld.param.u32 	%r166, [_Z20fwd_o_chunk16_dim64xiiiPfS_S_S_S_S_S__param_2];
	shr.u32 	%r156, %r1, 4;
	shl.b32 	%r157, %r1, 2;
	and.b32  	%r158, %r157, 60;
	mad.lo.s32 	%r159, %r166, %r156, %r158;
	mul.wide.u32 	%rd46, %r159, 4;
	add.s64 	%rd47, %rd54, %rd46;
	st.global.v4.f32 	[%rd47], {%f502, %f501, %f500, %f499};
	add.s64 	%rd52, %rd52, 256;
	add.s64 	%rd53, %rd53, 256;
	add.s64 	%rd54, %rd54, 256;
	bar.sync 	0;
	add.s32 	%r168, %r168, 1;
	setp.ne.s32 	%p9, %r168, %r10;
	@%p9 bra 	$L__BB0_9;
$L__BB0_15:
	ret;

}
	// .globl	_Z16compute_d_kerneliiiPfS_S_S_S_S_S_S_S_S_S_S_
.visible .entry _Z16compute_d_kerneliiiPfS_S_S_S_S_S_S_S_S_S_S_(
	.param .u32 _Z16compute_d_kerneliiiPfS_S_S_S_S_S_S_S_S_S_S__param_0,
	.param .u32 _Z16compute_d_kerneliiiPfS_S_S_S_S_S_S_S_S_S_S__param_1,
	.param .u32 _Z16compute_d_kerneliiiPfS_S_S_S_S_S_S_S_S_S_S__param_2,
	.param .u64 .ptr .align 1 _Z16compute_d_kerneliiiPfS_S_S_S_S_S_S_S_S_S_S__param_3,
	.param .u64 .ptr .align 1 _Z16compute_d_kerneliiiPfS_S_S_S_S_S_S_S_S_S_S__param_4,
	.param .u64 .ptr .align 1 _Z16compute_d_kerneliiiPfS_S_S_S_S_S_S_S_S_S_S__param_5,
	.param .u64 .ptr .align 1 _Z16compute_d_kerneliiiPfS_S_S_S_S_S_S_S_S_S_S__param_6,
	.param .u64 .ptr .align 1 _Z16compute_d_kerneliiiPfS_S_S_S_S_S_S_S_S_S_S__param_7,
	.param .u64 .ptr .align 1 _Z16compute_d_kerneliiiPfS_S_S_S_S_S_S_S_S_S_S__param_8,
	.param .u64 .ptr .align 1 _Z16compute_d_kerneliiiPfS_S_S_S_S_S_S_S_S_S_S__param_9,
	.param .u64 .ptr .align 1 _Z16compute_d_kerneliiiPfS_S_S_S_S_S_S_S_S_S_S__param_10,
	.param .u64 .ptr .align 1 _Z16compute_d_kerneliiiPfS_S_S_S_S_S_S_S_S_S_S__param_11,
	.param .u64 .ptr .align 1 _Z16compute_d_kerneliiiPfS_S_S_S_S_S_S_S_S_S_S__param_12,
	.param .u64 .ptr .align 1 _Z16compute_d_kerneliiiPfS_S_S_S_S_S_S_S_S_S_S__param_13,
	.param .u64 .ptr .align 1 _Z16compute_d_kerneliiiPfS_S_S_S_S_S_S_S_S_S_S__param_14
)
{
	.reg .pred 	%p<13>;
	.reg .b16 	%rs<3>;
	.reg .b32 	%r<175>;
	.reg .b32 	%f<587>;
	.reg .b64 	%rd<90>;
	// demoted variable
	.shared .align 4 .b8 _ZZ16compute_d_kerneliiiPfS_S_S_S_S_S_S_S_S_S_S_E7QK_tile[1024];
	// demoted variable
	.shared .align 4 .b8 _ZZ16compute_d_kerneliiiPfS_S_S_S_S_S_S_S_S_S_S_E6V_tile[4096];
	// demoted variable
	.shared .align 4 .b8 _ZZ16compute_d_kerneliiiPfS_S_S_S_S_S_S_S_S_S_S_E7GV_tile[4096];
	// demoted variable
	.shared .align 4 .b8 _ZZ16compute_d_kerneliiiPfS_S_S_S_S_S_S_S_S_S_S_E7DO_tile[4096];
	// demoted variable
	.shared .align 4 .b8 _ZZ16compute_d_kerneliiiPfS_S_S_S_S_S_S_S_S_S_S_E6Q_tile[4096];
	// demoted variable
	.shared .align 4 .b8 _ZZ16compute_d_kerneliiiPfS_S_S_S_S_S_S_S_S_S_S_E6K_tile[4096];
	// demoted variable
	.shared .align 4 .b8 _ZZ16compute_d_kerneliiiPfS_S_S_S_S_S_S_S_S_S_S_E7GK_tile[4096];
	ld.param.u32 	%r43, [_Z16compute_d_kerneliiiPfS_S_S_S_S_S_S_S_S_S_S__param_1];
	ld.param.u32 	%r42, [_Z16compute_d_kerneliiiPfS_S_S_S_S_S_S_S_S_S_S__param_2];
	ld.param.u64 	%rd34, [_Z16compute_d_kerneliiiPfS_S_S_S_S_S_S_S_S_S_S__param_3];
	ld.param.u64 	%rd35, [_Z16compute_d_kerneliiiPfS_S_S_S_S_S_S_S_S_S_S__param_4];
	ld.param.u64 	%rd36, [_Z16compute_d_kerneliiiPfS_S_S_S_S_S_S_S_S_S_S__param_5];
	ld.param.u64 	%rd37, [_Z16compute_d_kerneliiiPfS_S_S_S_S_S_S_S_S_S_S__param_6];
	ld.param.u64 	%rd38, [_Z16compute_d_kerneliiiPfS_S_S_S_S_S_S_S_S_S_S__param_7];
	ld.param.u64 	%rd39, [_Z16compute_d_kerneliiiPfS_S_S_S_S_S_S_S_S_S_S__param_8];
	ld.param.u64 	%rd40, [_Z16compute_d_kerneliiiPfS_S_S_S_S_S_S_S_S_S_S__param_9];
	ld.param.u64 	%rd41, [_Z16compute_d_kerneliiiPfS_S_S_S_S_S_S_S_S_S_S__param_10];
	ld.param.u64 	%rd42, [_Z16compute_d_kerneliiiPfS_S_S_S_S_S_S_S_S_S_S__param_11];
	ld.param.u64 	%rd43, [_Z16compute_d_kerneliiiPfS_S_S_S_S_S_S_S_S_S_S__param_12];
	ld.param.u64 	%rd44, [_Z16compute_d_kerneliiiPfS_S_S_S_S_S_S_S_S_S_S__param_13];
	ld.param.u64 	%rd45, [_Z16compute_d_kerneliiiPfS_S_S_S_S_S_S_S_S_S_S__param_14];
	cvta.to.global.u64 	%rd46, %rd45;
	cvta.to.global.u64 	%rd47, %rd43;
	cvta.to.global.u64 	%rd48, %rd40;
	cvta.to.global.u64 	%rd49, %rd38;
	cvta.to.global.u64 	%rd50, %rd36;
	cvta.to.global.u64 	%rd51, %rd44;
	cvta.to.global.u64 	%rd52, %rd42;
	cvta.to.global.u64 	%rd53, %rd41;
	cvta.to.global.u64 	%rd54, %rd35;
	cvta.to.global.u64 	%rd55, %rd34;
	cvta.to.global.u64 	%rd56, %rd37;
	cvta.to.global.u64 	%rd57, %rd39;
	mov.u32 	%r44, %ctaid.x;
	mov.u32 	%r1, %tid.x;
	shr.u32 	%r2, %r1, 4;
	shl.b32 	%r45, %r1, 2;
	and.b32  	%r3, %r45, 60;
	and.b32  	%r4, %r1, 15;
	shr.s32 	%r46, %r42, 31;
	shr.u32 	%r47, %r46, 26;
	add.s32 	%r48, %r42, %r47;
	shr.s32 	%r5, %r48, 6;
	mul.lo.s32 	%r49, %r43, %r44;
	mul.lo.s32 	%r50, %r49, %r42;
	mul.wide.u32 	%rd58, %r50, 4;
	add.s64 	%rd84, %rd55, %rd58;
	add.s64 	%rd79, %rd50, %rd58;
	add.s64 	%rd85, %rd54, %rd58;
	mul.lo.s32 	%r51, %r49, %r43;
	cvt.u64.u32 	%rd59, %r51;
	add.s64 	%rd86, %rd56, %rd58;
	add.s64 	%rd80, %rd49, %rd58;
	add.s64 	%rd87, %rd53, %rd58;
	add.s64 	%rd82, %rd47, %rd58;
	add.s64 	%rd88, %rd52, %rd58;
	add.s64 	%rd89, %rd51, %rd58;
	add.s64 	%rd83, %rd46, %rd58;
	add.s64 	%rd81, %rd48, %rd58;
	cvt.u64.u32 	%rd60, %r1;
	add.s64 	%rd61, %rd59, %rd60;
	shl.b64 	%rd62, %rd61, 2;
	add.s64 	%rd63, %rd57, %rd62;
	ld.global.f32 	%f111, [%rd63];
	shl.b32 	%r52, %r2, 6;
	mov.u32 	%r53, _ZZ16compute_d_kerneliiiPfS_S_S_S_S_S_S_S_S_S_S_E7QK_tile;
	add.s32 	%r6, %r53, %r52;
	add.s32 	%r7, %r6, %r3;
	st.shared.f32 	[%r7], %f111;
	bar.sync 	0;
	setp.lt.s32 	%p1, %r42, 64;
	mov.f32 	%f561, 0f00000000;
	@%p1 bra 	$L__BB1_11;
	shl.b32 	%r55, %r2, 8;
	mov.u32 	%r56, _ZZ16compute_d_kerneliiiPfS_S_S_S_S_S_S_S_S_S_S_E6V_tile;
	add.s32 	%r57, %r56, %r55;
	shl.b32 	%r58, %r3, 2;
	add.s32 	%r8, %r57, %r58;
	mad.lo.s32 	%r9, %r42, %r2, %r3;
	mov.u32 	%r59, _ZZ16compute_d_kerneliiiPfS_S_S_S_S_S_S_S_S_S_S_E7GV_tile;
	add.s32 	%r10, %r59, %r55;
	add.s32 	%r11, %r10, %r58;
	mov.u32 	%r60, _ZZ16compute_d_kerneliiiPfS_S_S_S_S_S_S_S_S_S_S_E7DO_tile;
	add.s32 	%r12, %r60, %r55;
	add.s32 	%r13, %r12, %r58;
	mad.lo.s32 	%r14, %r2, -60, %r6;
	mov.f32 	%f561, 0f00000000;
	mov.b32 	%r165, 0;
$L__BB1_2:
	setp.gt.u32 	%p2, %r1, 255;
	mul.wide.u32 	%rd64, %r9, 4;
	add.s64 	%rd65, %rd79, %rd64;
	ld.global.v4.f32 	{%f114, %f115, %f116, %f117}, [%rd65];
	st.shared.v4.f32 	[%r8], {%f114, %f115, %f116, %f117};
	add.s64 	%rd66, %rd80, %rd64;
	ld.global.v4.f32 	{%f118, %f119, %f120, %f121}, [%rd66];
	st.shared.v4.f32 	[%r11], {%f118, %f119, %f120, %f121};
	add.s64 	%rd67, %rd81, %rd64;
	ld.global.v4.f32 	{%f122, %f123, %f124, %f125}, [%rd67];
	st.shared.v4.f32 	[%r13], {%f122, %f123, %f124, %f125};
	bar.sync 	0;
	mov.f32 	%f548, 0f00000000;
	mov.f32 	%f549, %f548;
	mov.f32 	%f550, %f548;
	mov.f32 	%f551, %f548;
	mov.f32 	%f552, %f548;
	mov.f32 	%f553, %f548;
	mov.f32 	%f554, %f548;
	mov.f32 	%f555, %f548;
	@%p2 bra 	$L__BB1_5;
	ld.shared.f32 	%f2, [%r11];
	ld.shared.f32 	%f3, [%r8];
	ld.shared.f32 	%f4, [%r11+4];
	ld.shared.f32 	%f5, [%r8+4];
	ld.shared.f32 	%f6, [%r11+8];
	ld.shared.f32 	%f7, [%r8+8];
	ld.shared.f32 	%f8, [%r11+12];
	ld.shared.f32 	%f9, [%r8+12];
	mov.f32 	%f548, 0f00000000;
	mov.u32 	%r166, %r2;
$L__BB1_4:
	shl.b32 	%r61, %r166, 6;
	add.s32 	%r62, %r14, %r61;
	ld.shared.f32 	%f127, [%r62];
	shl.b32 	%r63, %r166, 8;
	mov.u32 	%r64, _ZZ16compute_d_kerneliiiPfS_S_S_S_S_S_S_S_S_S_S_E7GV_tile;
	add.s32 	%r65, %r64, %r63;
	mov.u32 	%r66, _ZZ16compute_d_kerneliiiPfS_S_S_S_S_S_S_S_S_S_S_E7DO_tile;
	add.s32 	%r67, %r66, %r63;
	shl.b32 	%r68, %r3, 2;
	add.s32 	%r69, %r67, %r68;
	ld.shared.f32 	%f128, [%r69];
	add.s32 	%r70, %r65, %r68;
	ld.shared.f32 	%f129, [%r70];
	sub.f32 	%f130, %f129, %f2;
	fma.rn.f32 	%f131, %f130, 0f3BBB989D, 0f3F000000;
	cvt.sat.f32.f32 	%f132, %f131;
	mov.f32 	%f133, 0f4B400001;
	mov.f32 	%f134, 0f437C0000;
	fma.rm.f32 	%f135, %f132, %f134, %f133;
	add.f32 	%f136, %f135, 0fCB40007F;
	neg.f32 	%f137, %f136;
	fma.rn.f32 	%f138, %f130, 0f3FB8AA3B, %f137;
	fma.rn.f32 	%f139, %f130, 0f32A57060, %f138;
	mov.b32 	%r71, %f135;
	shl.b32 	%r72, %r71, 23;
	mov.b32 	%f140, %r72;
	ex2.approx.ftz.f32 	%f141, %f139;
	mul.f32 	%f142, %f141, %f140;
	mul.f32 	%f143, %f128, %f142;
	mul.f32 	%f144, %f127, %f143;
	add.f32 	%f551, %f551, %f144;
	mul.f32 	%f145, %f3, %f144;
	sub.f32 	%f555, %f555, %f145;
	ld.shared.f32 	%f146, [%r69+4];
	ld.shared.f32 	%f147, [%r70+4];
	sub.f32 	%f148, %f147, %f4;
	fma.rn.f32 	%f149, %f148, 0f3BBB989D, 0f3F000000;
	cvt.sat.f32.f32 	%f150, %f149;
	fma.rm.f32 	%f151, %f150, %f134, %f133;
	add.f32 	%f152, %f151, 0fCB40007F;
	neg.f32 	%f153, %f152;
	fma.rn.f32 	%f154, %f148, 0f3FB8AA3B, %f153;
	fma.rn.f32 	%f155, %f148, 0f32A57060, %f154;
	mov.b32 	%r73, %f151;
	shl.b32 	%r74, %r73, 23;
	mov.b32 	%f156, %r74;
	ex2.approx.ftz.f32 	%f157, %f155;
	mul.f32 	%f158, %f157, %f156;
	mul.f32 	%f159, %f146, %f158;
	mul.f32 	%f160, %f127, %f159;
	add.f32 	%f550, %f550, %f160;
	mul.f32 	%f161, %f5, %f160;
	sub.f32 	%f554, %f554, %f161;
	ld.shared.f32 	%f162, [%r69+8];
	ld.shared.f32 	%f163, [%r70+8];
	sub.f32 	%f164, %f163, %f6;
	fma.rn.f32 	%f165, %f164, 0f3BBB989D, 0f3F000000;
	cvt.sat.f32.f32 	%f166, %f165;
	fma.rm.f32 	%f167, %f166, %f134, %f133;
	add.f32 	%f168, %f167, 0fCB40007F;
	neg.f32 	%f169, %f168;
	fma.rn.f32 	%f170, %f164, 0f3FB8AA3B, %f169;
	fma.rn.f32 	%f171, %f164, 0f32A57060, %f170;
	mov.b32 	%r75, %f167;
	shl.b32 	%r76, %r75, 23;
	mov.b32 	%f172, %r76;
	ex2.approx.ftz.f32 	%f173, %f171;
	mul.f32 	%f174, %f173, %f172;
	mul.f32 	%f175, %f162, %f174;
	mul.f32 	%f176, %f127, %f175;
	add.f32 	%f549, %f549, %f176;
	mul.f32 	%f177, %f7, %f176;
	sub.f32 	%f553, %f553, %f177;
	ld.shared.f32 	%f178, [%r69+12];
	ld.shared.f32 	%f179, [%r70+12];
	sub.f32 	%f180, %f179, %f8;
	fma.rn.f32 	%f181, %f180, 0f3BBB989D, 0f3F000000;
	cvt.sat.f32.f32 	%f182, %f181;
	fma.rm.f32 	%f183, %f182, %f134, %f133;
	add.f32 	%f184, %f183, 0fCB40007F;
	neg.f32 	%f185, %f184;
	fma.rn.f32 	%f186, %f180, 0f3FB8AA3B, %f185;
	fma.rn.f32 	%f187, %f180, 0f32A57060, %f186;
	mov.b32 	%r77, %f183;
	shl.b32 	%r78, %r77, 23;
	mov.b32 	%f188, %r78;
	ex2.approx.ftz.f32 	%f189, %f187;
	mul.f32 	%f190, %f189, %f188;
	mul.f32 	%f191, %f178, %f190;
	mul.f32 	%f192, %f127, %f191;
	add.f32 	%f548, %f548, %f192;
	mul.f32 	%f193, %f9, %f192;
	sub.f32 	%f552, %f552, %f193;
	add.s32 	%r166, %r166, 1;
	setp.ne.s32 	%p3, %r166, 16;
	@%p3 bra 	$L__BB1_4;
$L__BB1_5:
	bar.sync 	0;
	ld.shared.f32 	%f34, [%r13];
	ld.shared.f32 	%f35, [%r11];
	ld.shared.f32 	%f36, [%r13+4];
	ld.shared.f32 	%f37, [%r11+4];
	ld.shared.f32 	%f38, [%r13+8];
	ld.shared.f32 	%f39, [%r11+8];
	ld.shared.f32 	%f40, [%r13+12];
	ld.shared.f32 	%f41, [%r11+12];
	mov.b32 	%r167, 0;
$L__BB1_6:
	shl.b32 	%r80, %r167, 2;
	add.s32 	%r81, %r6, %r80;
	ld.shared.f32 	%f194, [%r81];
	shl.b32 	%r82, %r167, 8;
	mov.u32 	%r83, _ZZ16compute_d_kerneliiiPfS_S_S_S_S_S_S_S_S_S_S_E6V_tile;
	add.s32 	%r84, %r83, %r82;
	mov.u32 	%r85, _ZZ16compute_d_kerneliiiPfS_S_S_S_S_S_S_S_S_S_S_E7GV_tile;
	add.s32 	%r86, %r85, %r82;
	shl.b32 	%r87, %r3, 2;
	add.s32 	%r88, %r86, %r87;
	ld.shared.f32 	%f195, [%r88];
	sub.f32 	%f196, %f35, %f195;
	fma.rn.f32 	%f197, %f196, 0f3BBB989D, 0f3F000000;
	cvt.sat.f32.f32 	%f198, %f197;
	mov.f32 	%f199, 0f4B400001;
	mov.f32 	%f200, 0f437C0000;
	fma.rm.f32 	%f201, %f198, %f200, %f199;
	add.f32 	%f202, %f201, 0fCB40007F;
	neg.f32 	%f203, %f202;
	fma.rn.f32 	%f204, %f196, 0f3FB8AA3B, %f203;
	fma.rn.f32 	%f205, %f196, 0f32A57060, %f204;
	mov.b32 	%r89, %f201;
	shl.b32 	%r90, %r89, 23;
	mov.b32 	%f206, %r90;
	ex2.approx.ftz.f32 	%f207, %f205;
	mul.f32 	%f208, %f207, %f206;
	mul.f32 	%f209, %f34, %f208;
	add.s32 	%r91, %r84, %r87;
	ld.shared.f32 	%f210, [%r91];
	mul.f32 	%f211, %f210, %f209;
	fma.rn.f32 	%f555, %f194, %f211, %f555;
	ld.shared.f32 	%f212, [%r88+4];
	sub.f32 	%f213, %f37, %f212;
	fma.rn.f32 	%f214, %f213, 0f3BBB989D, 0f3F000000;
	cvt.sat.f32.f32 	%f215, %f214;
	fma.rm.f32 	%f216, %f215, %f200, %f199;
	add.f32 	%f217, %f216, 0fCB40007F;
	neg.f32 	%f218, %f217;
	fma.rn.f32 	%f219, %f213, 0f3FB8AA3B, %f218;
	fma.rn.f32 	%f220, %f213, 0f32A57060, %f219;
	mov.b32 	%r92, %f216;
	shl.b32 	%r93, %r92, 23;
	mov.b32 	%f221, %r93;
	ex2.approx.ftz.f32 	%f222, %f220;
	mul.f32 	%f223, %f222, %f221;
	mul.f32 	%f224, %f36, %f223;
	ld.shared.f32 	%f225, [%r91+4];
	mul.f32 	%f226, %f225, %f224;
	fma.rn.f32 	%f554, %f194, %f226, %f554;
	ld.shared.f32 	%f227, [%r88+8];
	sub.f32 	%f228, %f39, %f227;
	fma.rn.f32 	%f229, %f228, 0f3BBB989D, 0f3F000000;
	cvt.sat.f32.f32 	%f230, %f229;
	fma.rm.f32 	%f231, %f230, %f200, %f199;
	add.f32 	%f232, %f231, 0fCB40007F;
	neg.f32 	%f233, %f232;
	fma.rn.f32 	%f234, %f228, 0f3FB8AA3B, %f233;
	fma.rn.f32 	%f235, %f228, 0f32A57060, %f234;
	mov.b32 	%r94, %f231;
	shl.b32 	%r95, %r94, 23;
	mov.b32 	%f236, %r95;
	ex2.approx.ftz.f32 	%f237, %f235;
	mul.f32 	%f238, %f237, %f236;
	mul.f32 	%f239, %f38, %f238;
	ld.shared.f32 	%f240, [%r91+8];
	mul.f32 	%f241, %f240, %f239;
	fma.rn.f32 	%f553, %f194, %f241, %f553;
	ld.shared.f32 	%f242, [%r88+12];
	sub.f32 	%f243, %f41, %f242;
	fma.rn.f32 	%f244, %f243, 0f3BBB989D, 0f3F000000;
	cvt.sat.f32.f32 	%f245, %f244;
	fma.rm.f32 	%f246, %f245, %f200, %f199;
	add.f32 	%f247, %f246, 0fCB40007F;
	neg.f32 	%f248, %f247;
	fma.rn.f32 	%f249, %f243, 0f3FB8AA3B, %f248;
	fma.rn.f32 	%f250, %f243, 0f32A57060, %f249;
	mov.b32 	%r96, %f246;
	shl.b32 	%r97, %r96, 23;
	mov.b32 	%f251, %r97;
	ex2.approx.ftz.f32 	%f252, %f250;
	mul.f32 	%f253, %f252, %f251;
	mul.f32 	%f254, %f40, %f253;
	ld.shared.f32 	%f255, [%r91+12];
	mul.f32 	%f256, %f255, %f254;
	fma.rn.f32 	%f552, %f194, %f256, %f552;
	add.s32 	%r19, %r167, 1;
	setp.ne.s32 	%p4, %r167, %r2;
	mov.u32 	%r167, %r19;
	@%p4 bra 	$L__BB1_6;
	setp.gt.u32 	%p5, %r4, %r2;
	@%p5 bra 	$L__BB1_10;
	mov.b32 	%r168, 0;
$L__BB1_9:
	shl.b32 	%r99, %r168, 2;
	add.s32 	%r100, %r12, %r99;
	ld.shared.f32 	%f257, [%r100];
	add.s32 	%r101, %r10, %r99;
	ld.shared.f32 	%f258, [%r101];
	shl.b32 	%r102, %r4, 8;
	add.s32 	%r104, %r85, %r102;
	add.s32 	%r105, %r104, %r99;
	ld.shared.f32 	%f259, [%r105];
	sub.f32 	%f260, %f258, %f259;
	fma.rn.f32 	%f261, %f260, 0f3BBB989D, 0f3F000000;
	cvt.sat.f32.f32 	%f262, %f261;
	mov.f32 	%f263, 0f4B400001;
	mov.f32 	%f264, 0f437C0000;
	fma.rm.f32 	%f265, %f262, %f264, %f263;
	add.f32 	%f266, %f265, 0fCB40007F;
	neg.f32 	%f267, %f266;
	fma.rn.f32 	%f268, %f260, 0f3FB8AA3B, %f267;
	fma.rn.f32 	%f269, %f260, 0f32A57060, %f268;
	mov.b32 	%r106, %f265;
	shl.b32 	%r107, %r106, 23;
	mov.b32 	%f270, %r107;
	ex2.approx.ftz.f32 	%f271, %f269;
	mul.f32 	%f272, %f271, %f270;
	mul.f32 	%f273, %f257, %f272;
	add.s32 	%r109, %r83, %r102;
	add.s32 	%r110, %r109, %r99;
	ld.shared.f32 	%f274, [%r110];
	fma.rn.f32 	%f275, %f274, %f273, %f561;
	ld.shared.f32 	%f276, [%r100+4];
	ld.shared.f32 	%f277, [%r101+4];
	ld.shared.f32 	%f278, [%r105+4];
	sub.f32 	%f279, %f277, %f278;
	fma.rn.f32 	%f280, %f279, 0f3BBB989D, 0f3F000000;
	cvt.sat.f32.f32 	%f281, %f280;
	fma.rm.f32 	%f282, %f281, %f264, %f263;
	add.f32 	%f283, %f282, 0fCB40007F;
	neg.f32 	%f284, %f283;
	fma.rn.f32 	%f285, %f279, 0f3FB8AA3B, %f284;
	fma.rn.f32 	%f286, %f279, 0f32A57060, %f285;
	mov.b32 	%r111, %f282;
	shl.b32 	%r112, %r111, 23;
	mov.b32 	%f287, %r112;
	ex2.approx.ftz.f32 	%f288, %f286;
	mul.f32 	%f289, %f288, %f287;
	mul.f32 	%f290, %f276, %f289;
	ld.shared.f32 	%f291, [%r110+4];
	fma.rn.f32 	%f292, %f291, %f290, %f275;
	ld.shared.f32 	%f293, [%r100+8];
	ld.shared.f32 	%f294, [%r101+8];
	ld.shared.f32 	%f295, [%r105+8];
	sub.f32 	%f296, %f294, %f295;
	fma.rn.f32 	%f297, %f296, 0f3BBB989D, 0f3F000000;
	cvt.sat.f32.f32 	%f298, %f297;
	fma.rm.f32 	%f299, %f298, %f264, %f263;
	add.f32 	%f300, %f299, 0fCB40007F;
	neg.f32 	%f301, %f300;
	fma.rn.f32 	%f302, %f296, 0f3FB8AA3B, %f301;
	fma.rn.f32 	%f303, %f296, 0f32A57060, %f302;
	mov.b32 	%r113, %f299;
	shl.b32 	%r114, %r113, 23;
	mov.b32 	%f304, %r114;
	ex2.approx.ftz.f32 	%f305, %f303;
	mul.f32 	%f306, %f305, %f304;
	mul.f32 	%f307, %f293, %f306;
	ld.shared.f32 	%f308, [%r110+8];
	fma.rn.f32 	%f309, %f308, %f307, %f292;
	ld.shared.f32 	%f310, [%r100+12];
	ld.shared.f32 	%f311, [%r101+12];
	ld.shared.f32 	%f312, [%r105+12];
	sub.f32 	%f313, %f311, %f312;
	fma.rn.f32 	%f314, %f313, 0f3BBB989D, 0f3F000000;
	cvt.sat.f32.f32 	%f315, %f314;
	fma.rm.f32 	%f316, %f315, %f264, %f263;
	add.f32 	%f317, %f316, 0fCB40007F;
	neg.f32 	%f318, %f317;
	fma.rn.f32 	%f319, %f313, 0f3FB8AA3B, %f318;
	fma.rn.f32 	%f320, %f313, 0f32A57060, %f319;
	mov.b32 	%r115, %f316;
	shl.b32 	%r116, %r115, 23;
	mov.b32 	%f321, %r116;
	ex2.approx.ftz.f32 	%f322, %f320;
	mul.f32 	%f323, %f322, %f321;
	mul.f32 	%f324, %f310, %f323;
	ld.shared.f32 	%f325, [%r110+12];
	fma.rn.f32 	%f326, %f325, %f324, %f309;
	ld.shared.f32 	%f327, [%r100+16];
	ld.shared.f32 	%f328, [%r101+16];
	ld.shared.f32 	%f329, [%r105+16];
	sub.f32 	%f330, %f328, %f329;
	fma.rn.f32 	%f331, %f330, 0f3BBB989D, 0f3F000000;
	cvt.sat.f32.f32 	%f332, %f331;
	fma.rm.f32 	%f333, %f332, %f264, %f263;
	add.f32 	%f334, %f333, 0fCB40007F;
	neg.f32 	%f335, %f334;
	fma.rn.f32 	%f336, %f330, 0f3FB8AA3B, %f335;
	fma.rn.f32 	%f337, %f330, 0f32A57060, %f336;
	mov.b32 	%r117, %f333;
	shl.b32 	%r118, %r117, 23;
	mov.b32 	%f338, %r118;
	ex2.approx.ftz.f32 	%f339, %f337;
	mul.f32 	%f340, %f339, %f338;
	mul.f32 	%f341, %f327, %f340;
	ld.shared.f32 	%f342, [%r110+16];
	fma.rn.f32 	%f343, %f342, %f341, %f326;
	ld.shared.f32 	%f344, [%r100+20];
	ld.shared.f32 	%f345, [%r101+20];
	ld.shared.f32 	%f346, [%r105+20];
	sub.f32 	%f347, %f345, %f346;
	fma.rn.f32 	%f348, %f347, 0f3BBB989D, 0f3F000000;
	cvt.sat.f32.f32 	%f349, %f348;
	fma.rm.f32 	%f350, %f349, %f264, %f263;
	add.f32 	%f351, %f350, 0fCB40007F;
	neg.f32 	%f352, %f351;
	fma.rn.f32 	%f353, %f347, 0f3FB8AA3B, %f352;
	fma.rn.f32 	%f354, %f347, 0f32A57060, %f353;
	mov.b32 	%r119, %f350;
	shl.b32 	%r120, %r119, 23;
	mov.b32 	%f355, %r120;
	ex2.approx.ftz.f32 	%f356, %f354;
	mul.f32 	%f357, %f356, %f355;
	mul.f32 	%f358, %f344, %f357;
	ld.shared.f32 	%f359, [%r110+20];
	fma.rn.f32 	%f360, %f359, %f358, %f343;
	ld.shared.f32 	%f361, [%r100+24];
	ld.shared.f32 	%f362, [%r101+24];
	ld.shared.f32 	%f363, [%r105+24];
	sub.f32 	%f364, %f362, %f363;
	fma.rn.f32 	%f365, %f364, 0f3BBB989D, 0f3F000000;
	cvt.sat.f32.f32 	%f366, %f365;
	fma.rm.f32 	%f367, %f366, %f264, %f263;
	add.f32 	%f368, %f367, 0fCB40007F;
	neg.f32 	%f369, %f368;
	fma.rn.f32 	%f370, %f364, 0f3FB8AA3B, %f369;
	fma.rn.f32 	%f371, %f364, 0f32A57060, %f370;
	mov.b32 	%r121, %f367;
	shl.b32 	%r122, %r121, 23;
	mov.b32 	%f372, %r122;
	ex2.approx.ftz.f32 	%f373, %f371;
	mul.f32 	%f374, %f373, %f372;
	mul.f32 	%f375, %f361, %f374;
	ld.shared.f32 	%f376, [%r110+24];
	fma.rn.f32 	%f377, %f376, %f375, %f360;
	ld.shared.f32 	%f378, [%r100+28];
	ld.shared.f32 	%f379, [%r101+28];
	ld.shared.f32 	%f380, [%r105+28];
	sub.f32 	%f381, %f379, %f380;
	fma.rn.f32 	%f382, %f381, 0f3BBB989D, 0f3F000000;
	cvt.sat.f32.f32 	%f383, %f382;
	fma.rm.f32 	%f384, %f383, %f264, %f263;
	add.f32 	%f385, %f384, 0fCB40007F;
	neg.f32 	%f386, %f385;
	fma.rn.f32 	%f387, %f381, 0f3FB8AA3B, %f386;
	fma.rn.f32 	%f388, %f381, 0f32A57060, %f387;
	mov.b32 	%r123, %f384;
	shl.b32 	%r124, %r123, 23;
	mov.b32 	%f389, %r124;
	ex2.approx.ftz.f32 	%f390, %f388;
	mul.f32 	%f391, %f390, %f389;
	mul.f32 	%f392, %f378, %f391;
	ld.shared.f32 	%f393, [%r110+28];
	fma.rn.f32 	%f561, %f393, %f392, %f377;
	add.s32 	%r168, %r168, 8;
	setp.ne.s32 	%p6, %r168, 64;
	@%p6 bra 	$L__BB1_9;
$L__BB1_10:
	bar.sync 	0;
	mul.wide.u32 	%rd68, %r9, 4;
	add.s64 	%rd69, %rd82, %rd68;
	st.global.v4.f32 	[%rd69], {%f551, %f550, %f549, %f548};
	add.s64 	%rd70, %rd83, %rd68;
	st.global.v4.f32 	[%rd70], {%f555, %f554, %f553, %f552};
	bar.sync 	0;
	add.s64 	%rd82, %rd82, 256;
	add.s64 	%rd83, %rd83, 256;
	add.s64 	%rd79, %rd79, 256;
	add.s64 	%rd80, %rd80, 256;
	add.s64 	%rd81, %rd81, 256;
	add.s32 	%r165, %r165, 1;
	setp.ne.s32 	%p7, %r165, %r5;
	@%p7 bra 	$L__BB1_2;
$L__BB1_11:
	setp.lt.s32 	%p8, %r42, 64;
	st.shared.f32 	[%r7], %f561;
	bar.sync 	0;
	@%p8 bra 	$L__BB1_19;
	shl.b32 	%r126, %r2, 8;
	mov.u32 	%r127, _ZZ16compute_d_kerneliiiPfS_S_S_S_S_S_S_S_S_S_S_E7GK_tile;
	add.s32 	%r128, %r127, %r126;
	shl.b32 	%r129, %r3, 2;
	add.s32 	%r23, %r128, %r129;
	mad.lo.s32 	%r24, %r42, %r2, %r3;
	mov.u32 	%r130, _ZZ16compute_d_kerneliiiPfS_S_S_S_S_S_S_S_S_S_S_E6Q_tile;
	add.s32 	%r131, %r130, %r126;
	add.s32 	%r25, %r131, %r129;
	mov.u32 	%r132, _ZZ16compute_d_kerneliiiPfS_S_S_S_S_S_S_S_S_S_S_E6K_tile;
	add.s32 	%r133, %r132, %r126;
	add.s32 	%r26, %r133, %r129;
	mov.u32 	%r134, _ZZ16compute_d_kerneliiiPfS_S_S_S_S_S_S_S_S_S_S_E7QK_tile;
	mad.lo.s32 	%r27, %r2, 68, %r134;
	cvt.u16.u32 	%rs1, %r1;
	and.b16  	%rs2, %rs1, 15;
	mul.wide.u16 	%r135, %rs2, 16;
	or.b32  	%r136, %r126, %r135;
	or.b32  	%r137, %r136, 8;
	add.s32 	%r28, %r130, %r137;
	add.s32 	%r29, %r127, %r137;
	mov.b32 	%r169, 0;
	mul.wide.u32 	%rd71, %r24, 4;
$L__BB1_13:
	setp.gt.u32 	%p9, %r1, 255;
	add.s64 	%rd72, %rd86, %rd71;
	ld.global.v4.f32 	{%f395, %f396, %f397, %f398}, [%rd72];
	st.shared.v4.f32 	[%r23], {%f395, %f396, %f397, %f398};
	add.s64 	%rd73, %rd84, %rd71;
	ld.global.v4.f32 	{%f399, %f400, %f401, %f402}, [%rd73];
	st.shared.v4.f32 	[%r25], {%f399, %f400, %f401, %f402};
	add.s64 	%rd74, %rd85, %rd71;
	ld.global.v4.f32 	{%f403, %f404, %f405, %f406}, [%rd74];
	st.shared.v4.f32 	[%r26], {%f403, %f404, %f405, %f406};
	bar.sync 	0;
	mov.f32 	%f571, 0f00000000;
	mov.f32 	%f572, %f571;
	mov.f32 	%f573, %f571;
	mov.f32 	%f574, %f571;
	mov.f32 	%f575, %f571;
	mov.f32 	%f576, %f571;
	mov.f32 	%f577, %f571;
	mov.f32 	%f578, %f571;
	@%p9 bra 	$L__BB1_16;
	ld.shared.f32 	%f54, [%r23];
	ld.shared.f32 	%f55, [%r26];
	ld.shared.f32 	%f56, [%r23+4];
	ld.shared.f32 	%f57, [%r26+4];
	ld.shared.f32 	%f58, [%r23+8];
	ld.shared.f32 	%f59, [%r26+8];
	ld.shared.f32 	%f60, [%r23+12];
	ld.shared.f32 	%f61, [%r26+12];
	mov.f32 	%f571, 0f00000000;
	mov.u32 	%r170, %r29;
	mov.u32 	%r171, %r28;
	mov.u32 	%r172, %r27;
	mov.u32 	%r173, %r2;
$L__BB1_15:
	ld.shared.f32 	%f408, [%r172];
	ld.shared.f32 	%f409, [%r170+-8];
	sub.f32 	%f410, %f409, %f54;
	fma.rn.f32 	%f411, %f410, 0f3BBB989D, 0f3F000000;
	cvt.sat.f32.f32 	%f412, %f411;
	mov.f32 	%f413, 0f4B400001;
	mov.f32 	%f414, 0f437C0000;
	fma.rm.f32 	%f415, %f412, %f414, %f413;
	add.f32 	%f416, %f415, 0fCB40007F;
	neg.f32 	%f417, %f416;
	fma.rn.f32 	%f418, %f410, 0f3FB8AA3B, %f417;
	fma.rn.f32 	%f419, %f410, 0f32A57060, %f418;
	mov.b32 	%r138, %f415;
	shl.b32 	%r139, %r138, 23;
	mov.b32 	%f420, %r139;
	ex2.approx.ftz.f32 	%f421, %f419;
	mul.f32 	%f422, %f421, %f420;
	mul.f32 	%f423, %f408, %f422;
	ld.shared.f32 	%f424, [%r171+-8];
	mul.f32 	%f425, %f424, %f423;
	add.f32 	%f574, %f574, %f425;
	mul.f32 	%f426, %f55, %f425;
	sub.f32 	%f578, %f578, %f426;
	ld.shared.f32 	%f427, [%r170+-4];
	sub.f32 	%f428, %f427, %f56;
	fma.rn.f32 	%f429, %f428, 0f3BBB989D, 0f3F000000;
	cvt.sat.f32.f32 	%f430, %f429;
	fma.rm.f32 	%f431, %f430, %f414, %f413;
	add.f32 	%f432, %f431, 0fCB40007F;
	neg.f32 	%f433, %f432;
	fma.rn.f32 	%f434, %f428, 0f3FB8AA3B, %f433;
	fma.rn.f32 	%f435, %f428, 0f32A57060, %f434;
	mov.b32 	%r140, %f431;
	shl.b32 	%r141, %r140, 23;
	mov.b32 	%f436, %r141;
	ex2.approx.ftz.f32 	%f437, %f435;
	mul.f32 	%f438, %f437, %f436;
	mul.f32 	%f439, %f408, %f438;
	ld.shared.f32 	%f440, [%r171+-4];
	mul.f32 	%f441, %f440, %f439;
	add.f32 	%f573, %f573, %f441;
	mul.f32 	%f442, %f57, %f441;
	sub.f32 	%f577, %f577, %f442;
	ld.shared.f32 	%f443, [%r170];
	sub.f32 	%f444, %f443, %f58;
	fma.rn.f32 	%f445, %f444, 0f3BBB989D, 0f3F000000;
	cvt.sat.f32.f32 	%f446, %f445;
	fma.rm.f32 	%f447, %f446, %f414, %f413;
	add.f32 	%f448, %f447, 0fCB40007F;
	neg.f32 	%f449, %f448;
	fma.rn.f32 	%f450, %f444, 0f3FB8AA3B, %f449;
	fma.rn.f32 	%f451, %f444, 0f32A57060, %f450;
	mov.b32 	%r142, %f447;
	shl.b32 	%r143, %r142, 23;
	mov.b32 	%f452, %r143;
	ex2.approx.ftz.f32 	%f453, %f451;
	mul.f32 	%f454, %f453, %f452;
	mul.f32 	%f455, %f408, %f454;
	ld.shared.f32 	%f456, [%r171];
	mul.f32 	%f457, %f456, %f455;
	add.f32 	%f572, %f572, %f457;
	mul.f32 	%f458, %f59, %f457;
	sub.f32 	%f576, %f576, %f458;
	ld.shared.f32 	%f459, [%r170+4];
	sub.f32 	%f460, %f459, %f60;
	fma.rn.f32 	%f461, %f460, 0f3BBB989D, 0f3F000000;
	cvt.sat.f32.f32 	%f462, %f461;
	fma.rm.f32 	%f463, %f462, %f414, %f413;
	add.f32 	%f464, %f463, 0fCB40007F;
	neg.f32 	%f465, %f464;
	fma.rn.f32 	%f466, %f460, 0f3FB8AA3B, %f465;
	fma.rn.f32 	%f467, %f460, 0f32A57060, %f466;
	mov.b32 	%r144, %f463;
	shl.b32 	%r145, %r144, 23;
	mov.b32 	%f468, %r145;
	ex2.approx.ftz.f32 	%f469, %f467;
	mul.f32 	%f470, %f469, %f468;
	mul.f32 	%f471, %f408, %f470;
	ld.shared.f32 	%f472, [%r171+4];
	mul.f32 	%f473, %f472, %f471;
	add.f32 	%f571, %f571, %f473;
	mul.f32 	%f474, %f61, %f473;
	sub.f32 	%f575, %f575, %f474;
	add.s32 	%r173, %r173, 1;
	add.s32 	%r172, %r172, 64;
	add.s32 	%r171, %r171, 256;
	add.s32 	%r170, %r170, 256;
	setp.ne.s32 	%p10, %r173, 16;
	@%p10 bra 	$L__BB1_15;
$L__BB1_16:
	bar.sync 	0;
	ld.shared.f32 	%f86, [%r23];
	ld.shared.f32 	%f87, [%r25];
	ld.shared.f32 	%f88, [%r23+4];
	ld.shared.f32 	%f89, [%r25+4];
	ld.shared.f32 	%f90, [%r23+8];
	ld.shared.f32 	%f91, [%r25+8];
	ld.shared.f32 	%f92, [%r23+12];
	ld.shared.f32 	%f93, [%r25+12];
	mov.b32 	%r174, 0;
	mov.f32 	%f579, 0f00000000;
	mov.f32 	%f580, %f579;
	mov.f32 	%f581, %f579;
	mov.f32 	%f582, %f579;
$L__BB1_17:
	shl.b32 	%r147, %r174, 2;
	add.s32 	%r148, %r6, %r147;
	shl.b32 	%r149, %r174, 8;
	add.s32 	%r151, %r132, %r149;
	add.s32 	%r153, %r127, %r149;
	ld.shared.f32 	%f476, [%r148];
	add.s32 	%r155, %r153, %r129;
	ld.shared.f32 	%f477, [%r155];
	sub.f32 	%f478, %f86, %f477;
	fma.rn.f32 	%f479, %f478, 0f3BBB989D, 0f3F000000;
	cvt.sat.f32.f32 	%f480, %f479;
	mov.f32 	%f481, 0f4B400001;
	mov.f32 	%f482, 0f437C0000;
	fma.rm.f32 	%f483, %f480, %f482, %f481;
	add.f32 	%f484, %f483, 0fCB40007F;
	neg.f32 	%f485, %f484;
	fma.rn.f32 	%f486, %f478, 0f3FB8AA3B, %f485;
	fma.rn.f32 	%f487, %f478, 0f32A57060, %f486;
	mov.b32 	%r156, %f483;
	shl.b32 	%r157, %r156, 23;
	mov.b32 	%f488, %r157;
	ex2.approx.ftz.f32 	%f489, %f487;
	mul.f32 	%f490, %f489, %f488;
	mul.f32 	%f491, %f476, %f490;
	add.s32 	%r158, %r151, %r129;
	ld.shared.f32 	%f492, [%r158];
	mul.f32 	%f493, %f492, %f491;
	add.f32 	%f582, %f582, %f493;
	fma.rn.f32 	%f578, %f87, %f493, %f578;
	ld.shared.f32 	%f494, [%r155+4];
	sub.f32 	%f495, %f88, %f494;
	fma.rn.f32 	%f496, %f495, 0f3BBB989D, 0f3F000000;
	cvt.sat.f32.f32 	%f497, %f496;
	fma.rm.f32 	%f498, %f497, %f482, %f481;
	add.f32 	%f499, %f498, 0fCB40007F;
	neg.f32 	%f500, %f499;
	fma.rn.f32 	%f501, %f495, 0f3FB8AA3B, %f500;
	fma.rn.f32 	%f502, %f495, 0f32A57060, %f501;
	mov.b32 	%r159, %f498;
	shl.b32 	%r160, %r159, 23;
	mov.b32 	%f503, %r160;
	ex2.approx.ftz.f32 	%f504, %f502;
	mul.f32 	%f505, %f504, %f503;
	mul.f32 	%f506, %f476, %f505;
	ld.shared.f32 	%f507, [%r158+4];
	mul.f32 	%f508, %f507, %f506;
	add.f32 	%f581, %f581, %f508;
	fma.rn.f32 	%f577, %f89, %f508, %f577;
	ld.shared.f32 	%f509, [%r155+8];
	sub.f32 	%f510, %f90, %f509;
	fma.rn.f32 	%f511, %f510, 0f3BBB989D, 0f3F000000;
	cvt.sat.f32.f32 	%f512, %f511;
	fma.rm.f32 	%f513, %f512, %f482, %f481;
	add.f32 	%f514, %f513, 0fCB40007F;
	neg.f32 	%f515, %f514;
	fma.rn.f32 	%f516, %f510, 0f3FB8AA3B, %f515;
	fma.rn.f32 	%f517, %f510, 0f32A57060, %f516;
	mov.b32 	%r161, %f513;
	shl.b32 	%r162, %r161, 23;
	mov.b32 	%f518, %r162;
	ex2.approx.ftz.f32 	%f519, %f517;
	mul.f32 	%f520, %f519, %f518;
	mul.f32 	%f521, %f476, %f520;
	ld.shared.f32 	%f522, [%r158+8];
	mul.f32 	%f523, %f522, %f521;
	add.f32 	%f580, %f580, %f523;
	fma.rn.f32 	%f576, %f91, %f523, %f576;
	ld.shared.f32 	%f524, [%r155+12];
	sub.f32 	%f525, %f92, %f524;
	fma.rn.f32 	%f526, %f525, 0f3BBB989D, 0f3F000000;
	cvt.sat.f32.f32 	%f527, %f526;
	fma.rm.f32 	%f528, %f527, %f482, %f481;
	add.f32 	%f529, %f528, 0fCB40007F;
	neg.f32 	%f530, %f529;
	fma.rn.f32 	%f531, %f525, 0f3FB8AA3B, %f530;
	fma.rn.f32 	%f532, %f525, 0f32A57060, %f531;
	mov.b32 	%r163, %f528;
	shl.b32 	%r164, %r163, 23;
	mov.b32 	%f533, %r164;
	ex2.approx.ftz.f32 	%f534, %f532;
	mul.f32 	%f535, %f534, %f533;
	mul.f32 	%f536, %f476, %f535;
	ld.shared.f32 	%f537, [%r158+12];
	mul.f32 	%f538, %f537, %f536;
	add.f32 	%f579, %f579, %f538;
	fma.rn.f32 	%f575, %f93, %f538, %f575;
	add.s32 	%r40, %r174, 1;
	setp.ne.s32 	%p11, %r174, %r2;
	mov.u32 	%r174, %r40;
	@%p11 bra 	$L__BB1_17;
	add.s64 	%rd76, %rd87, %rd71;
	st.global.v4.f32 	[%rd76], {%f582, %f581, %f580, %f579};
	add.s64 	%rd77, %rd88, %rd71;
	st.global.v4.f32 	[%rd77], {%f574, %f573, %f572, %f571};
	add.s64 	%rd78, %rd89, %rd71;
	st.global.v4.f32 	[%rd78], {%f578, %f577, %f576, %f575};
	bar.sync 	0;
	add.s64 	%rd87, %rd87, 256;
	add.s64 	%rd88, %rd88, 256;
	add.s64 	%rd89, %rd89, 256;
	add.s64 	%rd86, %rd86, 256;
	add.s64 	%rd84, %rd84, 256;
	add.s64 	%rd85, %rd85, 256;
	add.s32 	%r169, %r169, 1;
	setp.ne.s32 	%p12, %r169, %r5;
	@%p12 bra 	$L__BB1_13;
$L__BB1_19:
	ret;

}


// ===== COMPILED SASS (sm_100) =====

	.target	sm_100

	.elftype	@"ET_EXEC"


//--------------------- .note.nv.tkinfo           --------------------------
	.section	.note.nv.tkinfo,"",@"SHT_NOTE"
	.sectionflags	@"SHF_NOTE_NV_TKINFO"
	.tkinfo
        /*0018*/ 	.word	0x00000002
        /*0030*/ 	.string	""
        /*0030*/ 	.string	"ptxas"
        /*0030*/ 	.string	"Cuda compilation tools, release 13.0, V13.0.88"
        /*0030*/ 	.string	"Build cuda_13.0.r13.0/compiler.36424714_0"
        /*0030*/ 	.string	"-arch sm_100 -m 64 "



//--------------------- .note.nv.cuinfo           --------------------------
	.section	.note.nv.cuinfo,"",@"SHT_NOTE"
	.sectionflags	@"SHF_NOTE_NV_CUINFO"
        /*0018*/ 	.short	0x0002
        /*001a*/ 	.short	0x0064
        /*001c*/ 	.short	0x0082
	.zero		2


//--------------------- .nv.info                  --------------------------
	.section	.nv.info,"",@"SHT_CUDA_INFO"
	.align	4


	//----- nvinfo : EIATTR_REGCOUNT
	.align		4
        /*0000*/ 	.byte	0x04, 0x2f
        /*0002*/ 	.short	(.L_1 - .L_0)
	.align		4
.L_0:
        /*0004*/ 	.word	index@(_Z20fwd_o_chunk16_dim64xiiiPfS_S_S_S_S_S_)
        /*0008*/ 	.word	0x00000028


	//----- nvinfo : EIATTR_FRAME_SIZE
	.align		4
.L_1:
        /*000c*/ 	.byte	0x04, 0x11
        /*000e*/ 	.short	(.L_3 - .L_2)
	.align		4
.L_2:
        /*0010*/ 	.word	index@(_Z20fwd_o_chunk16_dim64xiiiPfS_S_S_S_S_S_)
        /*0014*/ 	.word	0x00000000


	//----- nvinfo : EIATTR_REGCOUNT
	.align		4
.L_3:
        /*0018*/ 	.byte	0x04, 0x2f
        /*001a*/ 	.short	(.L_5 - .L_4)
	.align		4
.L_4:
        /*001c*/ 	.word	index@(_Z16compute_d_kerneliiiPfS_S_S_S_S_S_S_S_S_S_S_)
        /*0020*/ 	.word	0x00000030


	//----- nvinfo : EIATTR_FRAME_SIZE
	.align		4
.L_5:
        /*0024*/ 	.byte	0x04, 0x11
        /*0026*/ 	.short	(.L_7 - .L_6)
	.align		4
.L_6:
        /*0028*/ 	.word	index@(_Z16compute_d_kerneliiiPfS_S_S_S_S_S_S_S_S_S_S_)
        /*002c*/ 	.word	0x00000000


	//----- nvinfo : EIATTR_MIN_STACK_SIZE
	.align		4
.L_7:
        /*0030*/ 	.byte	0x04, 0x12
        /*0032*/ 	.short	(.L_9 - .L_8)
	.align		4
.L_8:
        /*0034*/ 	.word	index@(_Z16compute_d_kerneliiiPfS_S_S_S_S_S_S_S_S_S_S_)
        /*0038*/ 	.word	0x00000000


	//----- nvinfo : EIATTR_MIN_STACK_SIZE
	.align		4
.L_9:
        /*003c*/ 	.byte	0x04, 0x12
        /*003e*/ 	.short	(.L_11 - .L_10)
	.align		4
.L_10:
        /*0040*/ 	.word	index@(_Z20fwd_o_chunk16_dim64xiiiPfS_S_S_S_S_S_)
        /*0044*/ 	.word	0x00000000
.L_11:


//--------------------- .nv.compat                --------------------------
	.section	.nv.compat,"",@"SHT_CUDA_COMPAT_INFO"
	.align	4
        /*0000*/ 	.byte	0x02, 0x09, 0x00, 0x00, 0x02, 0x02, 0x01, 0x00, 0x02, 0x05, 0x05, 0x00, 0x03, 0x07, 0x01, 0x01
        /*0010*/ 	.byte	0x02, 0x03, 0x00, 0x00, 0x02, 0x06, 0x01, 0x00, 0x04, 0x0b, 0x08, 0x00, 0x09, 0x00, 0x00, 0x00
        /*0020*/ 	.byte	0x00, 0x00, 0x00, 0x00


//--------------------- .nv.info._Z16compute_d_kerneliiiPfS_S_S_S_S_S_S_S_S_S_S_ --------------------------
	.section	.nv.info._Z16compute_d_kerneliiiPfS_S_S_S_S_S_S_S_S_S_S_,"",@"SHT_CUDA_INFO"
	.sectionflags	@""
	.align	4


	//----- nvinfo : EIATTR_CUDA_API_VERSION
	.align		4
        /*0000*/ 	.byte	0x04, 0x37
        /*0002*/ 	.short	(.L_13 - .L_12)
.L_12:
        /*0004*/ 	.word	0x00000082


	//----- nvinfo : EIATTR_KPARAM_INFO
	.align		4
.L_13:
        /*0008*/ 	.byte	0x04, 0x17
        /*000a*/ 	.short	(.L_15 - .L_14)
.L_14:
        /*000c*/ 	.word	0x00000000
        /*0010*/ 	.short	0x000e
        /*0012*/ 	.short	0x0068
        /*0014*/ 	.byte	0x00, 0xf5, 0x21, 0x00


	//----- nvinfo : EIATTR_KPARAM_INFO
	.align		4
.L_15:
        /*0018*/ 	.byte	0x04, 0x17
        /*001a*/ 	.short	(.L_17 - .L_16)
.L_16:
        /*001c*/ 	.word	0x00000000
        /*0020*/ 	.short	0x000d
        /*0022*/ 	.short	0x0060
        /*0024*/ 	.byte	0x00, 0xf5, 0x21, 0x00


	//----- nvinfo : EIATTR_KPARAM_INFO
	.align		4
.L_17:
        /*0028*/ 	.byte	0x04, 0x17
        /*002a*/ 	.short	(.L_19 - .L_18)
.L_18:
        /*002c*/ 	.word	0x00000000
        /*0030*/ 	.short	0x000c
        /*0032*/ 	.short	0x0058
        /*0034*/ 	.byte	0x00, 0xf5, 0x21, 0x00


	//----- nvinfo : EIATTR_KPARAM_INFO
	.align		4
.L_19:
        /*0038*/ 	.byte	0x04, 0x17
        /*003a*/ 	.short	(.L_21 - .L_20)
.L_20:
        /*003c*/ 	.word	0x00000000
        /*0040*/ 	.short	0x000b
        /*0042*/ 	.short	0x0050
        /*0044*/ 	.byte	0x00, 0xf5, 0x21, 0x00


	//----- nvinfo : EIATTR_KPARAM_INFO
	.align		4
.L_21:
        /*0048*/ 	.byte	0x04, 0x17
        /*004a*/ 	.short	(.L_23 - .L_22)
.L_22:
        /*004c*/ 	.word	0x00000000
        /*0050*/ 	.short	0x000a
        /*0052*/ 	.short	0x0048
        /*0054*/ 	.byte	0x00, 0xf5, 0x21, 0x00


	//----- nvinfo : EIATTR_KPARAM_INFO
	.align		4
.L_23:
        /*0058*/ 	.byte	0x04, 0x17
        /*005a*/ 	.short	(.L_25 - .L_24)
.L_24:
        /*005c*/ 	.word	0x00000000
        /*0060*/ 	.short	0x0009
        /*0062*/ 	.short	0x0040
        /*0064*/ 	.byte	0x00, 0xf5, 0x21, 0x00


	//----- nvinfo : EIATTR_KPARAM_INFO
	.align		4
.L_25:
        /*0068*/ 	.byte	0x04, 0x17
        /*006a*/ 	.short	(.L_27 - .L_26)
.L_26:
        /*006c*/ 	.word	0x00000000
        /*0070*/ 	.short	0x0008
        /*0072*/ 	.short	0x0038
        /*0074*/ 	.byte	0x00, 0xf5, 0x21, 0x00


	//----- nvinfo : EIATTR_KPARAM_INFO
	.align		4
.L_27:
        /*0078*/ 	.byte	0x04, 0x17
        /*007a*/ 	.short	(.L_29 - .L_28)
.L_28:
        /*007c*/ 	.word	0x00000000
        /*0080*/ 	.short	0x0007
        /*0082*/ 	.short	0x0030
        /*0084*/ 	.byte	0x00, 0xf5, 0x21, 0x00


	//----- nvinfo : EIATTR_KPARAM_INFO
	.align		4
.L_29:
        /*0088*/ 	.byte	0x04, 0x17
        /*008a*/ 	.short	(.L_31 - .L_30)
.L_30:
        /*008c*/ 	.word	0x00000000
        /*0090*/ 	.short	0x0006
        /*0092*/ 	.short	0x0028
        /*0094*/ 	.byte	0x00, 0xf5, 0x21, 0x00


	//----- nvinfo : EIATTR_KPARAM_INFO
	.align		4
.L_31:
        /*0098*/ 	.byte	0x04, 0x17
        /*009a*/ 	.short	(.L_33 - .L_32)
.L_32:
        /*009c*/ 	.word	0x00000000
        /*00a0*/ 	.short	0x0005
        /*00a2*/ 	.short	0x0020
        /*00a4*/ 	.byte	0x00, 0xf5, 0x21, 0x00


	//----- nvinfo : EIATTR_KPARAM_INFO
	.align		4
.L_33:
        /*00a8*/ 	.byte	0x04, 0x17
        /*00aa*/ 	.short	(.L_35 - .L_34)
.L_34:
        /*00ac*/ 	.word	0x00000000
        /*00b0*/ 	.short	0x0004
        /*00b2*/ 	.short	0x0018
        /*00b4*/ 	.byte	0x00, 0xf5, 0x21, 0x00


	//----- nvinfo : EIATTR_KPARAM_INFO
	.align		4
.L_35:
        /*00b8*/ 	.byte	0x04, 0x17
        /*00ba*/ 	.short	(.L_37 - .L_36)
.L_36:
        /*00bc*/ 	.word	0x00000000
        /*00c0*/ 	.short	0x0003
        /*00c2*/ 	.short	0x0010
        /*00c4*/ 	.byte	0x00, 0xf5, 0x21, 0x00


	//----- nvinfo : EIATTR_KPARAM_INFO
	.align		4
.L_37:
        /*00c8*/ 	.byte	0x04, 0x17
        /*00ca*/ 	.short	(.L_39 - .L_38)
.L_38:
        /*00cc*/ 	.word	0x00000000
        /*00d0*/ 	.short	0x0002
        /*00d2*/ 	.short	0x0008
        /*00d4*/ 	.byte	0x00, 0xf0, 0x11, 0x00


	//----- nvinfo : EIATTR_KPARAM_INFO
	.align		4
.L_39:
        /*00d8*/ 	.byte	0x04, 0x17
        /*00da*/ 	.short	(.L_41 - .L_40)
.L_40:
        /*00dc*/ 	.word	0x00000000
        /*00e0*/ 	.short	0x0001
        /*00e2*/ 	.short	0x0004
        /*00e4*/ 	.byte	0x00, 0xf0, 0x11, 0x00


	//----- nvinfo : EIATTR_KPARAM_INFO
	.align		4
.L_41:
        /*00e8*/ 	.byte	0x04, 0x17
        /*00ea*/ 	.short	(.L_43 - .L_42)
.L_42:
        /*00ec*/ 	.word	0x00000000
        /*00f0*/ 	.short	0x0000
        /*00f2*/ 	.short	0x0000
        /*00f4*/ 	.byte	0x00, 0xf0, 0x11, 0x00


	//----- nvinfo : EIATTR_SPARSE_MMA_MASK
	.align		4
.L_43:
        /*00f8*/ 	.byte	0x03, 0x50
        /*00fa*/ 	.short	0x0000


	//----- nvinfo : EIATTR_MAXREG_COUNT
	.align		4
        /*00fc*/ 	.byte	0x03, 0x1b
        /*00fe*/ 	.short	0x00ff


	//----- nvinfo : EIATTR_NUM_BARRIERS
	.align		4
        /*0100*/ 	.byte	0x02, 0x4c
        /*0102*/ 	.byte	0x01
	.zero		1


	//----- nvinfo : EIATTR_MERCURY_ISA_VERSION
	.align		4
        /*0104*/ 	.byte	0x03, 0x5f
        /*0106*/ 	.short	0x0101


	//----- nvinfo : EIATTR_VRC_CTA_INIT_COUNT
	.align		4
        /*0108*/ 	.byte	0x02, 0x4a
	.zero		1
	.zero		1


	//----- nvinfo : EIATTR_EXIT_INSTR_OFFSETS
	.align		4
        /*010c*/ 	.byte	0x04, 0x1c
        /*010e*/ 	.short	(.L_45 - .L_44)


	//   ....[0]....
.L_44:
        /*0110*/ 	.word	0x00001820


	//   ....[1]....
        /*0114*/ 	.word	0x000025f0


	//----- nvinfo : EIATTR_CRS_STACK_SIZE
	.align		4
.L_45:
        /*0118*/ 	.byte	0x04, 0x1e
        /*011a*/ 	.short	(.L_47 - .L_46)
.L_46:
        /*011c*/ 	.word	0x00000000


	//----- nvinfo : EIATTR_CBANK_PARAM_SIZE
	.align		4
.L_47:
        /*0120*/ 	.byte	0x03, 0x19
        /*0122*/ 	.short	0x0070


	//----- nvinfo : EIATTR_PARAM_CBANK
	.align		4
        /*0124*/ 	.byte	0x04, 0x0a
        /*0126*/ 	.short	(.L_49 - .L_48)
	.align		4
.L_48:
        /*0128*/ 	.word	index@(.nv.constant0._Z16compute_d_kerneliiiPfS_S_S_S_S_S_S_S_S_S_S_)
        /*012c*/ 	.short	0x0380
        /*012e*/ 	.short	0x0070


	//----- nvinfo : EIATTR_SW_WAR
	.align		4
.L_49:
        /*0130*/ 	.byte	0x04, 0x36
        /*0132*/ 	.short	(.L_51 - .L_50)
.L_50:
        /*0134*/ 	.word	0x00000008
.L_51:


//--------------------- .nv.info._Z20fwd_o_chunk16_dim64xiiiPfS_S_S_S_S_S_ --------------------------
	.section	.nv.info._Z20fwd_o_chunk16_dim64xiiiPfS_S_S_S_S_S_,"",@"SHT_CUDA_INFO"
	.sectionflags	@""
	.align	4


	//----- nvinfo : EIATTR_CUDA_API_VERSION
	.align		4
        /*0000*/ 	.byte	0x04, 0x37
        /*0002*/ 	.short	(.L_53 - .L_52)
.L_52:
        /*0004*/ 	.word	0x00000082


	//----- nvinfo : EIATTR_KPARAM_INFO
	.align		4
.L_53:
        /*0008*/ 	.byte	0x04, 0x17
        /*000a*/ 	.short	(.L_55 - .L_54)
.L_54:
        /*000c*/ 	.word	0x00000000
        /*0010*/ 	.short	0x0009
        /*0012*/ 	.short	0x0040
        /*0014*/ 	.byte	0x00, 0xf5, 0x21, 0x00


	//----- nvinfo : EIATTR_KPARAM_INFO
	.align		4
.L_55:
        /*0018*/ 	.byte	0x04, 0x17
        /*001a*/ 	.short	(.L_57 - .L_56)
.L_56:
        /*001c*/ 	.word	0x00000000
        /*0020*/ 	.short	0x0008
        /*0022*/ 	.short	0x0038
        /*0024*/ 	.byte	0x00, 0xf5, 0x21, 0x00


	//----- nvinfo : EIATTR_KPARAM_INFO
	.align		4
.L_57:
        /*0028*/ 	.byte	0x04, 0x17
        /*002a*/ 	.short	(.L_59 - .L_58)
.L_58:
        /*002c*/ 	.word	0x00000000
        /*0030*/ 	.short	0x0007
        /*0032*/ 	.short	0x0030
        /*0034*/ 	.byte	0x00, 0xf5, 0x21, 0x00


	//----- nvinfo : EIATTR_KPARAM_INFO
	.align		4
.L_59:
        /*0038*/ 	.byte	0x04, 0x17
        /*003a*/ 	.short	(.L_61 - .L_60)
.L_60:
        /*003c*/ 	.word	0x00000000
        /*0040*/ 	.short	0x0006
        /*0042*/ 	.short	0x0028
        /*0044*/ 	.byte	0x00, 0xf5, 0x21, 0x00


	//----- nvinfo : EIATTR_KPARAM_INFO
	.align		4
.L_61:
        /*0048*/ 	.byte	0x04, 0x17
        /*004a*/ 	.short	(.L_63 - .L_62)
.L_62:
        /*004c*/ 	.word	0x00000000
        /*0050*/ 	.short	0x0005
        /*0052*/ 	.short	0x0020
        /*0054*/ 	.byte	0x00, 0xf5, 0x21, 0x00


	//----- nvinfo : EIATTR_KPARAM_INFO
	.align		4
.L_63:
        /*0058*/ 	.byte	0x04, 0x17
        /*005a*/ 	.short	(.L_65 - .L_64)
.L_64:
        /*005c*/ 	.word	0x00000000
        /*0060*/ 	.short	0x0004
        /*0062*/ 	.short	0x0018
        /*0064*/ 	.byte	0x00, 0xf5, 0x21, 0x00


	//----- nvinfo : EIATTR_KPARAM_INFO
	.align		4
.L_65:
        /*0068*/ 	.byte	0x04, 0x17
        /*006a*/ 	.short	(.L_67 - .L_66)
.L_66:
        /*006c*/ 	.word	0x00000000
        /*0070*/ 	.short	0x0003
        /*0072*/ 	.short	0x0010
        /*0074*/ 	.byte	0x00, 0xf5, 0x21, 0x00


	//----- nvinfo : EIATTR_KPARAM_INFO
	.align		4
.L_67:
        /*0078*/ 	.byte	0x04, 0x17
        /*007a*/ 	.short	(.L_69 - .L_68)
.L_68:
        /*007c*/ 	.word	0x00000000
        /*0080*/ 	.short	0x0002
        /*0082*/ 	.short	0x0008
        /*0084*/ 	.byte	0x00, 0xf0, 0x11, 0x00


	//----- nvinfo : EIATTR_KPARAM_INFO
	.align		4
.L_69:
        /*0088*/ 	.byte	0x04, 0x17
        /*008a*/ 	.short	(.L_71 - .L_70)
.L_70:
        /*008c*/ 	.word	0x00000000
        /*0090*/ 	.short	0x0001
        /*0092*/ 	.short	0x0004
        /*0094*/ 	.byte	0x00, 0xf0, 0x11, 0x00


	//----- nvinfo : EIATTR_KPARAM_INFO
	.align		4
.L_71:
        /*0098*/ 	.byte	0x04, 0x17
        /*009a*/ 	.short	(.L_73 - .L_72)
.L_72:
        /*009c*/ 	.word	0x00000000
        /*00a0*/ 	.short	0x0000
        /*00a2*/ 	.short	0x0000
        /*00a4*/ 	.byte	0x00, 0xf0, 0x11, 0x00


	//----- nvinfo : EIATTR_SPARSE_MMA_MASK
	.align		4
.L_73:
        /*00a8*/ 	.byte	0x03, 0x50
        /*00aa*/ 	.short	0x0000


	//----- nvinfo : EIATTR_MAXREG_COUNT
	.align		4
        /*00ac*/ 	.byte	0x03, 0x1b
        /*00ae*/ 	.short	0x00ff


	//----- nvinfo : EIATTR_NUM_BARRIERS
	.align		4
        /*00b0*/ 	.byte	0x02, 0x4c
        /*00b2*/ 	.byte	0x01
	.zero		1


	//----- nvinfo : EIATTR_MERCURY_ISA_VERSION
	.align		4
        /*00b4*/ 	.byte	0x03, 0x5f
        /*00b6*/ 	.short	0x0101


	//----- nvinfo : EIATTR_VRC_CTA_INIT_COUNT
	.align		4
        /*00b8*/ 	.byte	0x02, 0x4a
	.zero		1
	.zero		1


	//----- nvinfo : EIATTR_EXIT_INSTR_OFFSETS
	.align		4
        /*00bc*/ 	.byte	0x04, 0x1c
        /*00be*/ 	.short	(.L_75 - .L_74)


	//   ....[0]....
.L_74:
        /*00c0*/ 	.word	0x00001390


	//   ....[1]....
        /*00c4*/ 	.word	0x00002220


	//----- nvinfo : EIATTR_CRS_STACK_SIZE
	.align		4
.L_75:
        /*00c8*/ 	.byte	0x04, 0x1e
        /*00ca*/ 	.short	(.L_77 - .L_76)
.L_76:
        /*00cc*/ 	.word	0x00000000


	//----- nvinfo : EIATTR_CBANK_PARAM_SIZE
	.align		4
.L_77:
        /*00d0*/ 	.byte	0x03, 0x19
        /*00d2*/ 	.short	0x0048


	//----- nvinfo : EIATTR_PARAM_CBANK
	.align		4
        /*00d4*/ 	.byte	0x04, 0x0a
        /*00d6*/ 	.short	(.L_79 - .L_78)
	.align		4
.L_78:
        /*00d8*/ 	.word	index@(.nv.constant0._Z20fwd_o_chunk16_dim64xiiiPfS_S_S_S_S_S_)
        /*00dc*/ 	.short	0x0380
        /*00de*/ 	.short	0x0048


	//----- nvinfo : EIATTR_SW_WAR
	.align		4
.L_79:
        /*00e0*/ 	.byte	0x04, 0x36
        /*00e2*/ 	.short	(.L_81 - .L_80)
.L_80:
        /*00e4*/ 	.word	0x00000008
.L_81:


//--------------------- .nv.callgraph             --------------------------
	.section	.nv.callgraph,"",@"SHT_CUDA_CALLGRAPH"
	.align	4
	.sectionentsize	8
	.align		4
        /*0000*/ 	.word	0x00000000
	.align		4
        /*0004*/ 	.word	0xffffffff
	.align		4
        /*0008*/ 	.word	0x00000000
	.align		4
        /*000c*/ 	.word	0xfffffffe
	.align		4
        /*0010*/ 	.word	0x00000000
	.align		4
        /*0014*/ 	.word	0xfffffffd
	.align		4
        /*0018*/ 	.word	0x00000000
	.align		4
        /*001c*/ 	.word	0xfffffffc


//--------------------- .text._Z16compute_d_kerneliiiPfS_S_S_S_S_S_S_S_S_S_S_ --------------------------
	.section	.text._Z16compute_d_kerneliiiPfS_S_S_S_S_S_S_S_S_S_S_,"ax",@progbits
	.align	128
        .global         _Z16compute_d_kerneliiiPfS_S_S_S_S_S_S_S_S_S_S_
        .type           _Z16compute_d_kerneliiiPfS_S_S_S_S_S_S_S_S_S_S_,@function
        .size           _Z16compute_d_kerneliiiPfS_S_S_S_S_S_S_S_S_S_S_,(.L_x_30 - _Z16compute_d_kerneliiiPfS_S_S_S_S_S_S_S_S_S_S_)
        .other          _Z16compute_d_kerneliiiPfS_S_S_S_S_S_S_S_S_S_S_,@"STO_CUDA_ENTRY STV_DEFAULT"
_Z16compute_d_kerneliiiPfS_S_S_S_S_S_S_S_S_S_S_:
.text._Z16compute_d_kerneliiiPfS_S_S_S_S_S_S_S_S_S_S_:
[----:B------:R-:W-:Y:S08]  /*0000*/  LDC R1, c[0x0][0x37c] ;  /* 0x0000df00ff017b82 */ /* 0x000ff00000000800 */
[----:B------:R-:W0:Y:S01]  /*0010*/  S2UR UR4, SR_CTAID.X ;  /* 0x00000000000479c3 */ /* 0x000e220000002500 */
[----:B------:R-:W1:Y:S01]  /*0020*/  S2R R32, SR_TID.X ;  /* 0x0000000000207919 */ /* 0x000e620000002100 */
[----:B------:R-:W2:Y:S01]  /*0030*/  LDCU UR5, c[0x0][0x384] ;  /* 0x00007080ff0577ac */ /* 0x000ea20008000800 */
[----:B------:R-:W3:Y:S01]  /*0040*/  LDCU.64 UR6, c[0x0][0x3b8] ;  /* 0x00007700ff0677ac */ /* 0x000ee20008000a00 */
[----:B------:R-:W4:Y:S04]  /*0050*/  LDCU.64 UR36, c[0x0][0x358] ;  /* 0x00006b00ff2477ac */ /* 0x000f280008000a00 */
[----:B------:R-:W5:Y:S01]  /*0060*/  S2UR UR8, SR_CgaCtaId ;  /* 0x00000000000879c3 */ /* 0x000f620000008800 */
[----:B------:R-:W-:Y:S01]  /*0070*/  UMOV UR9, 0x400 ;  /* 0x0000040000097882 */ /* 0x000fe20000000000 */
[----:B------:R-:W5:Y:S01]  /*0080*/  LDCU UR38, c[0x0][0x388] ;  /* 0x00007100ff2677ac */ /* 0x000f620008000800 */
[----:B------:R-:W5:Y:S01]  /*0090*/  LDCU.128 UR16, c[0x0][0x390] ;  /* 0x00007200ff1077ac */ /* 0x000f620008000c00 */
[----:B--2---:R-:W-:Y:S01]  /*00a0*/  MOV R0, UR5 ;  /* 0x0000000500007c02 */ /* 0x004fe20008000f00 */
[----:B------:R-:W2:Y:S01]  /*00b0*/  LDCU.128 UR12, c[0x0][0x3a0] ;  /* 0x00007400ff0c77ac */ /* 0x000ea20008000c00 */
[----:B0-----:R-:W-:Y:S01]  /*00c0*/  UIMAD UR4, UR4, UR5, URZ ;  /* 0x00000005040472a4 */ /* 0x001fe2000f8e02ff */
[----:B------:R-:W0:Y:S05]  /*00d0*/  LDCU.128 UR24, c[0x0][0x3d0] ;  /* 0x00007a00ff1877ac */ /* 0x000e2a0008000c00 */
[----:B------:R-:W-:Y:S01]  /*00e0*/  IMAD R3, R0, UR4, RZ ;  /* 0x0000000400037c24 */ /* 0x000fe2000f8e02ff */
[----:B------:R-:W0:Y:S04]  /*00f0*/  LDCU.64 UR28, c[0x0][0x3b0] ;  /* 0x00007600ff1c77ac */ /* 0x000e280008000a00 */
[----:B-1----:R-:W-:Y:S01]  /*0100*/  IADD3 R0, P0, PT, R3, R32, RZ ;  /* 0x0000002003007210 */ /* 0x002fe20007f1e0ff */
[----:B------:R-:W1:Y:S03]  /*0110*/  LDCU.128 UR32, c[0x0][0x3e0] ;  /* 0x00007c00ff2077ac */ /* 0x000e660008000c00 */
[----:B------:R-:W-:-:S02]  /*0120*/  IADD3.X R3, PT, PT, RZ, RZ, RZ, P0, !PT ;  /* 0x000000ffff037210 */ /* 0x000fc400007fe4ff */
[----:B---3--:R-:W-:-:S04]  /*0130*/  LEA R2, P0, R0, UR6, 0x2 ;  /* 0x0000000600027c11 */ /* 0x008fc8000f8010ff */
[----:B------:R-:W-:-:S05]  /*0140*/  LEA.HI.X R3, R0, UR7, R3, 0x2, P0 ;  /* 0x0000000700037c11 */ /* 0x000fca00080f1403 */
[----:B----4-:R3:W4:Y:S01]  /*0150*/  LDG.E R4, desc[UR36][R2.64] ;  /* 0x0000002402047981 */ /* 0x010722000c1e1900 */
[----:B-----5:R-:W-:Y:S01]  /*0160*/  ULEA UR10, UR8, UR9, 0x18 ;  /* 0x00000009080a7291 */ /* 0x020fe2000f8ec0ff */
[----:B------:R-:W-:Y:S01]  /*0170*/  SHF.R.U32.HI R30, RZ, 0x4, R32 ;  /* 0x00000004ff1e7819 */ /* 0x000fe20000011620 */
[----:B------:R-:W-:Y:S01]  /*0180*/  UIMAD UR31, UR4, UR38, URZ ;  /* 0x00000026041f72a4 */ /* 0x000fe2000f8e02ff */
[----:B------:R-:W-:Y:S01]  /*0190*/  HFMA2 R33, -RZ, RZ, 0, 0 ;  /* 0x00000000ff217431 */ /* 0x000fe200000001ff */
[----:B------:R-:W5:Y:S01]  /*01a0*/  LDCU.128 UR4, c[0x0][0x3c0] ;  /* 0x00007800ff0477ac */ /* 0x000f620008000c00 */
[----:B------:R-:W-:Y:S01]  /*01b0*/  IADD3 R0, PT, PT, R30, 0x1, RZ ;  /* 0x000000011e007810 */ /* 0x000fe20007ffe0ff */
[----:B------:R-:W-:Y:S01]  /*01c0*/  UISETP.GE.AND UP0, UPT, UR38, 0x40, UPT ;  /* 0x000000402600788c */ /* 0x000fe2000bf06270 */
[----:B---3--:R-:W-:Y:S01]  /*01d0*/  SHF.L.U32 R3, R32, 0x2, RZ ;  /* 0x0000000220037819 */ /* 0x008fe200000006ff */
[----:B------:R-:W-:Y:S01]  /*01e0*/  USHF.R.S32.HI UR30, URZ, 0x1f, UR38 ;  /* 0x0000001fff1e7899 */ /* 0x000fe20008011426 */
[----:B------:R-:W-:Y:S01]  /*01f0*/  LEA R2, R30, UR10, 0x6 ;  /* 0x0000000a1e027c11 */ /* 0x000fe2000f8e30ff */
[----:B------:R-:W-:Y:S01]  /*0200*/  UIMAD.WIDE.U32 UR16, UR31, 0x4, UR16 ;  /* 0x000000041f1078a5 */ /* 0x000fe2000f8e0010 */
[----:B------:R-:W-:Y:S01]  /*0210*/  LOP3.LUT R3, R3, 0x3c, RZ, 0xc0, !PT ;  /* 0x0000003c03037812 */ /* 0x000fe200078ec0ff */
[----:B------:R-:W-:-:S02]  /*0220*/  ULEA.HI UR30, UR30, UR38, URZ, 0x6 ;  /* 0x000000261e1e7291 */ /* 0x000fc4000f8f30ff */
[----:B--2---:R-:W-:Y:S01]  /*0230*/  UIMAD.WIDE.U32 UR20, UR31, 0x4, UR14 ;  /* 0x000000041f1478a5 */ /* 0x004fe2000f8e000e */
[----:B------:R-:W-:Y:S01]  /*0240*/  IADD3 R5, PT, PT, R3, R2, RZ ;  /* 0x0000000203057210 */ /* 0x000fe20007ffe0ff */
[----:B0-----:R-:W-:Y:S02]  /*0250*/  UIMAD.WIDE.U32 UR10, UR31, 0x4, UR26 ;  /* 0x000000041f0a78a5 */ /* 0x001fe4000f8e001a */
[----:B------:R-:W-:Y:S02]  /*0260*/  UIMAD.WIDE.U32 UR18, UR31, 0x4, UR18 ;  /* 0x000000041f1278a5 */ /* 0x000fe4000f8e0012 */
[----:B-----5:R-:W-:Y:S02]  /*0270*/  UIMAD.WIDE.U32 UR22, UR31, 0x4, UR6 ;  /* 0x000000041f1678a5 */ /* 0x020fe4000f8e0006 */
[----:B------:R-:W-:Y:S02]  /*0280*/  UIMAD.WIDE.U32 UR6, UR31, 0x4, UR28 ;  /* 0x000000041f0678a5 */ /* 0x000fe4000f8e001c */
[----:B------:R-:W-:-:S02]  /*0290*/  UIMAD.WIDE.U32 UR12, UR31, 0x4, UR12 ;  /* 0x000000041f0c78a5 */ /* 0x000fc4000f8e000c */
[----:B------:R-:W-:Y:S02]  /*02a0*/  UIMAD.WIDE.U32 UR24, UR31, 0x4, UR24 ;  /* 0x000000041f1878a5 */ /* 0x000fe4000f8e0018 */
[----:B-1----:R-:W-:Y:S02]  /*02b0*/  UIMAD.WIDE.U32 UR26, UR31, 0x4, UR32 ;  /* 0x000000041f1a78a5 */ /* 0x002fe4000f8e0020 */
[----:B------:R-:W-:Y:S02]  /*02c0*/  UIMAD.WIDE.U32 UR14, UR31, 0x4, UR34 ;  /* 0x000000041f0e78a5 */ /* 0x000fe4000f8e0022 */
[----:B------:R-:W-:Y:S02]  /*02d0*/  UIMAD.WIDE.U32 UR4, UR31, 0x4, UR4 ;  /* 0x000000041f0478a5 */ /* 0x000fe4000f8e0004 */
[----:B------:R-:W-:Y:S01]  /*02e0*/  USHF.R.S32.HI UR30, URZ, 0x6, UR30 ;  /* 0x00000006ff1e7899 */ /* 0x000fe2000801141e */
[----:B------:R-:W-:Y:S01]  /*02f0*/  UMOV UR28, UR16 ;  /* 0x00000010001c7c82 */ /* 0x000fe20008000000 */
[----:B------:R-:W-:Y:S01]  /*0300*/  UMOV UR29, UR17 ;  /* 0x00000011001d7c82 */ /* 0x000fe20008000000 */
[----:B----4-:R0:W-:Y:S01]  /*0310*/  STS [R5], R4 ;  /* 0x0000000405007388 */ /* 0x0101e20000000800 */
[----:B------:R-:W-:Y:S06]  /*0320*/  BAR.SYNC.DEFER_BLOCKING 0x0 ;  /* 0x0000000000007b1d */ /* 0x000fec0000010000 */
[----:B------:R-:W-:Y:S05]  /*0330*/  BRA.U !UP0, `(.L_x_0) ;  /* 0x0000001508247547 */ /* 0x000fea000b800000 */
[----:B------:R-:W-:Y:S01]  /*0340*/  UMOV UR17, UR13 ;  /* 0x0000000d00117c82 */ /* 0x000fe20008000000 */
[----:B------:R-:W-:Y:S01]  /*0350*/  UMOV UR13, UR7 ;  /* 0x00000007000d7c82 */ /* 0x000fe20008000000 */
[----:B------:R-:W-:Y:S01]  /*0360*/  UMOV UR7, UR4 ;  /* 0x0000000400077c82 */ /* 0x000fe20008000000 */
[----:B------:R-:W-:Y:S01]  /*0370*/  UIADD3 UR4, UPT, UPT, UR9, 0x400, URZ ;  /* 0x0000040009047890 */ /* 0x000fe2000fffe0ff */
[C---:B------:R-:W-:Y:S01]  /*0380*/  IMAD R29, R30.reuse, UR38, R3 ;  /* 0x000000261e1d7c24 */ /* 0x040fe2000f8e0203 */
[----:B------:R-:W-:Y:S01]  /*0390*/  UMOV UR16, UR12 ;  /* 0x0000000c00107c82 */ /* 0x000fe20008000000 */
[----:B------:R-:W-:Y:S01]  /*03a0*/  UMOV UR12, UR6 ;  /* 0x00000006000c7c82 */ /* 0x000fe20008000000 */
[----:B------:R-:W-:Y:S01]  /*03b0*/  UIADD3 UR6, UPT, UPT, UR9, 0x1400, URZ ;  /* 0x0000140009067890 */ /* 0x000fe2000fffe0ff */
[----:B------:R-:W-:Y:S01]  /*03c0*/  IMAD R28, R30, -0x3c, R2 ;  /* 0xffffffc41e1c7824 */ /* 0x000fe200078e0202 */
[----:B------:R-:W-:Y:S01]  /*03d0*/  UIADD3 UR9, UPT, UPT, UR9, 0x2400, URZ ;  /* 0x0000240009097890 */ /* 0x000fe2000fffe0ff */
[----:B------:R-:W-:Y:S01]  /*03e0*/  MOV R33, RZ ;  /* 0x000000ff00217202 */ /* 0x000fe20000000f00 */
[----:B------:R-:W-:-:S02]  /*03f0*/  ULEA UR4, UR8, UR4, 0x18 ;  /* 0x0000000408047291 */ /* 0x000fc4000f8ec0ff */
[----:B------:R-:W-:Y:S02]  /*0400*/  ULEA UR6, UR8, UR6, 0x18 ;  /* 0x0000000608067291 */ /* 0x000fe4000f8ec0ff */
[----:B------:R-:W-:Y:S02]  /*0410*/  ULEA UR9, UR8, UR9, 0x18 ;  /* 0x0000000908097291 */ /* 0x000fe4000f8ec0ff */
[C---:B0-----:R-:W-:Y:S01]  /*0420*/  LEA R4, R30.reuse, UR4, 0x8 ;  /* 0x000000041e047c11 */ /* 0x041fe2000f8e40ff */
[----:B------:R-:W-:Y:S01]  /*0430*/  UMOV UR4, URZ ;  /* 0x000000ff00047c82 */ /* 0x000fe20008000000 */
[C---:B------:R-:W-:Y:S02]  /*0440*/  LEA R34, R30.reuse, UR6, 0x8 ;  /* 0x000000061e227c11 */ /* 0x040fe4000f8e40ff */
[----:B------:R-:W-:Y:S02]  /*0450*/  LEA R30, R30, UR9, 0x8 ;  /* 0x000000091e1e7c11 */ /* 0x000fe4000f8e40ff */
[----:B------:R-:W-:-:S07]  /*0460*/  LEA R31, R3, R4, 0x2 ;  /* 0x00000004031f7211 */ /* 0x000fce00078e10ff */
.L_x_9:
[----:B------:R-:W-:Y:S02]  /*0470*/  MOV R16, UR16 ;  /* 0x0000001000107c02 */ /* 0x000fe40008000f00 */
[----:B------:R-:W-:Y:S02]  /*0480*/  MOV R17, UR17 ;  /* 0x0000001100117c02 */ /* 0x000fe40008000f00 */
[----:B------:R-:W-:Y:S02]  /*0490*/  MOV R20, UR12 ;  /* 0x0000000c00147c02 */ /* 0x000fe40008000f00 */
[----:B------:R-:W-:Y:S01]  /*04a0*/  MOV R21, UR13 ;  /* 0x0000000d00157c02 */ /* 0x000fe20008000f00 */
[C---:B------:R-:W-:Y:S01]  /*04b0*/  IMAD.WIDE.U32 R16, R29.reuse, 0x4, R16 ;  /* 0x000000041d107825 */ /* 0x040fe200078e0010 */
[----:B-1----:R-:W-:Y:S02]  /*04c0*/  MOV R12, UR7 ;  /* 0x00000007000c7c02 */ /* 0x002fe40008000f00 */
[----:B------:R-:W-:Y:S01]  /*04d0*/  MOV R13, UR5 ;  /* 0x00000005000d7c02 */ /* 0x000fe20008000f00 */
[----:B------:R-:W-:-:S02]  /*04e0*/  IMAD.WIDE.U32 R20, R29, 0x4, R20 ;  /* 0x000000041d147825 */ /* 0x000fc400078e0014 */
[----:B------:R-:W2:Y:S02]  /*04f0*/  LDG.E.128 R16, desc[UR36][R16.64] ;  /* 0x0000002410107981 */ /* 0x000ea4000c1e1d00 */
[----:B------:R-:W-:Y:S02]  /*0500*/  IMAD.WIDE.U32 R12, R29, 0x4, R12 ;  /* 0x000000041d0c7825 */ /* 0x000fe400078e000c */
[----:B------:R-:W3:Y:S04]  /*0510*/  LDG.E.128 R20, desc[UR36][R20.64] ;  /* 0x0000002414147981 */ /* 0x000ee8000c1e1d00 */
[----:B------:R-:W4:Y:S01]  /*0520*/  LDG.E.128 R12, desc[UR36][R12.64] ;  /* 0x000000240c0c7981 */ /* 0x000f22000c1e1d00 */
[----:B------:R-:W-:Y:S02]  /*0530*/  ISETP.GT.U32.AND P0, PT, R32, 0xff, PT ;  /* 0x000000ff2000780c */ /* 0x000fe40003f04070 */
[----:B------:R-:W-:-:S02]  /*0540*/  LEA R35, R3, R34, 0x2 ;  /* 0x0000002203237211 */ /* 0x000fc400078e10ff */
[----:B------:R-:W-:Y:S01]  /*0550*/  LEA R24, R3, R30, 0x2 ;  /* 0x0000001e03187211 */ /* 0x000fe200078e10ff */
[----:B------:R-:W-:Y:S01]  /*0560*/  BSSY.RECONVERGENT B0, `(.L_x_1) ;  /* 0x0000055000007945 */ /* 0x000fe20003800200 */
[----:B------:R-:W-:Y:S02]  /*0570*/  CS2R R6, SRZ ;  /* 0x0000000000067805 */ /* 0x000fe4000001ff00 */
[----:B------:R-:W-:Y:S02]  /*0580*/  CS2R R4, SRZ ;  /* 0x0000000000047805 */ /* 0x000fe4000001ff00 */
[----:B------:R-:W-:Y:S02]  /*0590*/  CS2R R10, SRZ ;  /* 0x00000000000a7805 */ /* 0x000fe4000001ff00 */
[----:B------:R-:W-:Y:S01]  /*05a0*/  CS2R R8, SRZ ;  /* 0x0000000000087805 */ /* 0x000fe2000001ff00 */
[----:B--2---:R0:W-:Y:S04]  /*05b0*/  STS.128 [R31], R16 ;  /* 0x000000101f007388 */ /* 0x0041e80000000c00 */
[----:B---3--:R0:W-:Y:S04]  /*05c0*/  STS.128 [R35], R20 ;  /* 0x0000001423007388 */ /* 0x0081e80000000c00 */
[----:B----4-:R0:W-:Y:S01]  /*05d0*/  STS.128 [R24], R12 ;  /* 0x0000000c18007388 */ /* 0x0101e20000000c00 */
[----:B------:R-:W-:Y:S06]  /*05e0*/  BAR.SYNC.DEFER_BLOCKING 0x0 ;  /* 0x0000000000007b1d */ /* 0x000fec0000010000 */
[----:B------:R-:W-:Y:S05]  /*05f0*/  @P0 BRA `(.L_x_2) ;  /* 0x00000004002c0947 */ /* 0x000fea0003800000 */
[----:B0-----:R0:W1:Y:S01]  /*0600*/  LDS.128 R12, [R35] ;  /* 0x00000000230c7984 */ /* 0x0010620000000c00 */
[----:B------:R-:W-:Y:S02]  /*0610*/  MOV R7, 0x400 ;  /* 0x0000040000077802 */ /* 0x000fe40000000f00 */
[----:B------:R-:W-:Y:S01]  /*0620*/  SHF.R.U32.HI R39, RZ, 0x4, R32 ;  /* 0x00000004ff277819 */ /* 0x000fe20000011620 */
[----:B------:R0:W2:Y:S01]  /*0630*/  LDS.128 R16, [R31] ;  /* 0x000000001f107984 */ /* 0x0000a20000000c00 */
[C---:B------:R-:W-:Y:S02]  /*0640*/  IADD3 R36, PT, PT, R7.reuse, 0x1400, RZ ;  /* 0x0000140007247810 */ /* 0x040fe40007ffe0ff */
[----:B------:R-:W-:Y:S01]  /*0650*/  IADD3 R20, PT, PT, R7, 0x2400, RZ ;  /* 0x0000240007147810 */ /* 0x000fe20007ffe0ff */
[----:B------:R-:W3:Y:S01]  /*0660*/  S2R R37, SR_CgaCtaId ;  /* 0x0000000000257919 */ /* 0x000ee20000008800 */
[----:B------:R-:W-:Y:S01]  /*0670*/  HFMA2 R7, -RZ, RZ, 0, 0 ;  /* 0x00000000ff077431 */ /* 0x000fe200000001ff */
[----:B---3--:R-:W-:-:S02]  /*0680*/  LEA R36, R37, R36, 0x18 ;  /* 0x0000002425247211 */ /* 0x008fc400078ec0ff */
[----:B01----:R-:W-:-:S07]  /*0690*/  LEA R37, R37, R20, 0x18 ;  /* 0x0000001425257211 */ /* 0x003fce00078ec0ff */
.L_x_3:
[----:B------:R-:W-:Y:S02]  /*06a0*/  LEA R20, R39, R36, 0x8 ;  /* 0x0000002427147211 */ /* 0x000fe400078e40ff */
[----:B------:R-:W-:Y:S02]  /*06b0*/  MOV R38, 0x3bbb989d ;  /* 0x3bbb989d00267802 */ /* 0x000fe40000000f00 */
[----:B------:R-:W-:Y:S02]  /*06c0*/  LEA R22, R3, R20, 0x2 ;  /* 0x0000001403167211 */ /* 0x000fe400078e10ff */
[----:B------:R-:W-:-:S04]  /*06d0*/  LEA R24, R39, R37, 0x8 ;  /* 0x0000002527187211 */ /* 0x000fc800078e40ff */
[----:B------:R-:W0:Y:S01]  /*06e0*/  LDS.128 R20, [R22] ;  /* 0x0000000016147984 */ /* 0x000e220000000c00 */
[----:B------:R-:W-:Y:S01]  /*06f0*/  LEA R24, R3, R24, 0x2 ;  /* 0x0000001803187211 */ /* 0x000fe200078e10ff */
[----:B0-----:R-:W-:Y:S01]  /*0700*/  FADD R27, -R12, R20 ;  /* 0x000000140c1b7221 */ /* 0x001fe20000000100 */
[----:B------:R-:W-:Y:S01]  /*0710*/  FADD R25, -R13, R21 ;  /* 0x000000150d197221 */ /* 0x000fe20000000100 */
[----:B------:R-:W-:Y:S01]  /*0720*/  MOV R20, 0x437c0000 ;  /* 0x437c000000147802 */ /* 0x000fe20000000f00 */
[----:B------:R-:W-:Y:S01]  /*0730*/  FADD R23, -R15, R23 ;  /* 0x000000170f177221 */ /* 0x000fe20000000100 */
[-C--:B------:R-:W-:Y:S01]  /*0740*/  FFMA.SAT R21, R27, R38.reuse, 0.5 ;  /* 0x3f0000001b157423 */ /* 0x080fe20000002026 */
[----:B------:R-:W-:-:S03]  /*0750*/  FFMA.SAT R41, R25, R38, 0.5 ;  /* 0x3f00000019297423 */ /* 0x000fc60000002026 */
[-C--:B------:R-:W-:Y:S01]  /*0760*/  FFMA.RM R40, R21, R20.reuse, 12582913 ;  /* 0x4b40000115287423 */ /* 0x080fe20000004014 */
[----:B------:R-:W-:Y:S01]  /*0770*/  FFMA.RM R21, R41, R20, 12582913 ;  /* 0x4b40000129157423 */ /* 0x000fe20000004014 */
[----:B------:R-:W-:Y:S02]  /*0780*/  FADD R41, -R14, R22 ;  /* 0x000000160e297221 */ /* 0x000fe40000000100 */
[C---:B------:R-:W-:Y:S01]  /*0790*/  FADD R26, R40.reuse, -12583039 ;  /* 0xcb40007f281a7421 */ /* 0x040fe20000000000 */
[----:B------:R-:W-:Y:S01]  /*07a0*/  FADD R42, R21, -12583039 ;  /* 0xcb40007f152a7421 */ /* 0x000fe20000000000 */
[----:B------:R-:W-:Y:S01]  /*07b0*/  FFMA.SAT R22, R41, R38, 0.5 ;  /* 0x3f00000029167423 */ /* 0x000fe20000002026 */
[----:B------:R-:W-:Y:S01]  /*07c0*/  SHF.L.U32 R43, R40, 0x17, RZ ;  /* 0x00000017282b7819 */ /* 0x000fe200000006ff */
[----:B------:R-:W-:Y:S01]  /*07d0*/  FFMA R26, R27, 1.4426950216293334961, -R26 ;  /* 0x3fb8aa3b1b1a7823 */ /* 0x000fe2000000081a */
[----:B------:R-:W-:Y:S01]  /*07e0*/  FFMA R44, R25, 1.4426950216293334961, -R42 ;  /* 0x3fb8aa3b192c7823 */ /* 0x000fe2000000082a */
[----:B------:R-:W-:Y:S01]  /*07f0*/  SHF.L.U32 R45, R21, 0x17, RZ ;  /* 0x00000017152d7819 */ /* 0x000fe200000006ff */
[----:B------:R-:W-:Y:S01]  /*0800*/  FFMA.RM R21, R22, R20, 12582913 ;  /* 0x4b40000116157423 */ /* 0x000fe20000004014 */
[----:B------:R-:W-:Y:S01]  /*0810*/  FFMA R42, R27, 1.925963033500011079e-08, R26 ;  /* 0x32a570601b2a7823 */ /* 0x000fe2000000001a */
[----:B------:R-:W-:Y:S01]  /*0820*/  FFMA R44, R25, 1.925963033500011079e-08, R44 ;  /* 0x32a57060192c7823 */ /* 0x000fe2000000002c */
[----:B------:R-:W-:Y:S01]  /*0830*/  LEA R22, R39, R28, 0x6 ;  /* 0x0000001c27167211 */ /* 0x000fe200078e30ff */
[----:B------:R-:W0:Y:S01]  /*0840*/  LDS.128 R24, [R24] ;  /* 0x0000000018187984 */ /* 0x000e220000000c00 */
[----:B------:R-:W-:Y:S01]  /*0850*/  FFMA.SAT R38, R23, R38, 0.5 ;  /* 0x3f00000017267423 */ /* 0x000fe20000002026 */
[----:B------:R-:W1:Y:S01]  /*0860*/  MUFU.EX2 R40, R44 ;  /* 0x0000002c00287308 */ /* 0x000e620000000800 */
[----:B------:R-:W-:-:S02]  /*0870*/  IADD3 R39, PT, PT, R39, 0x1, RZ ;  /* 0x0000000127277810 */ /* 0x000fc40007ffe0ff */
[----:B------:R-:W-:Y:S01]  /*0880*/  FFMA.RM R20, R38, R20, 12582913 ;  /* 0x4b40000126147423 */ /* 0x000fe20000004014 */
[----:B------:R-:W3:Y:S01]  /*0890*/  LDS R22, [R22] ;  /* 0x0000000016167984 */ /* 0x000ee20000000800 */
[----:B------:R-:W-:Y:S02]  /*08a0*/  ISETP.NE.AND P0, PT, R39, 0x10, PT ;  /* 0x000000102700780c */ /* 0x000fe40003f05270 */
[C---:B------:R-:W-:Y:S01]  /*08b0*/  FADD R38, R20.reuse, -12583039 ;  /* 0xcb40007f14267421 */ /* 0x040fe20000000000 */
[----:B------:R-:W4:Y:S01]  /*08c0*/  MUFU.EX2 R42, R42 ;  /* 0x0000002a002a7308 */ /* 0x000f220000000800 */
[----:B------:R-:W-:Y:S02]  /*08d0*/  SHF.L.U32 R20, R20, 0x17, RZ ;  /* 0x0000001714147819 */ /* 0x000fe400000006ff */
[----:B------:R-:W-:-:S04]  /*08e0*/  FFMA R38, R23, 1.4426950216293334961, -R38 ;  /* 0x3fb8aa3b17267823 */ /* 0x000fc80000000826 */
[----:B------:R-:W-:Y:S01]  /*08f0*/  FFMA R38, R23, 1.925963033500011079e-08, R38 ;  /* 0x32a5706017267823 */ /* 0x000fe20000000026 */
[----:B-1----:R-:W-:-:S03]  /*0900*/  FMUL R40, R45, R40 ;  /* 0x000000282d287220 */ /* 0x002fc60000400000 */
[----:B------:R-:W1:Y:S01]  /*0910*/  MUFU.EX2 R23, R38 ;  /* 0x0000002600177308 */ /* 0x000e620000000800 */
[----:B----4-:R-:W-:Y:S01]  /*0920*/  FMUL R43, R43, R42 ;  /* 0x0000002a2b2b7220 */ /* 0x010fe20000400000 */
[----:B-1----:R-:W-:-:S03]  /*0930*/  FMUL R20, R20, R23 ;  /* 0x0000001714147220 */ /* 0x002fc60000400000 */
[----:B0-----:R-:W-:Y:S01]  /*0940*/  FMUL R43, R24, R43 ;  /* 0x0000002b182b7220 */ /* 0x001fe20000400000 */
[C---:B------:R-:W-:Y:S01]  /*0950*/  FADD R24, R21.reuse, -12583039 ;  /* 0xcb40007f15187421 */ /* 0x040fe20000000000 */
[----:B------:R-:W-:Y:S01]  /*0960*/  SHF.L.U32 R21, R21, 0x17, RZ ;  /* 0x0000001715157819 */ /* 0x000fe200000006ff */
[----:B------:R-:W-:Y:S01]  /*0970*/  FMUL R25, R40, R25 ;  /* 0x0000001928197220 */ /* 0x000fe20000400000 */
[----:B------:R-:W-:Y:S01]  /*0980*/  FMUL R27, R20, R27 ;  /* 0x0000001b141b7220 */ /* 0x000fe20000400000 */
[C---:B------:R-:W-:Y:S01]  /*0990*/  FFMA R24, R41.reuse, 1.4426950216293334961, -R24 ;  /* 0x3fb8aa3b29187823 */ /* 0x040fe20000000818 */
[C---:B---3--:R-:W-:Y:S01]  /*09a0*/  FMUL R43, R22.reuse, R43 ;  /* 0x0000002b162b7220 */ /* 0x048fe20000400000 */
[----:B------:R-:W-:Y:S02]  /*09b0*/  FMUL R20, R22, R25 ;  /* 0x0000001916147220 */ /* 0x000fe40000400000 */
[----:B------:R-:W-:Y:S01]  /*09c0*/  FFMA R24, R41, 1.925963033500011079e-08, R24 ;  /* 0x32a5706029187823 */ /* 0x000fe20000000018 */
[----:B------:R-:W-:Y:S01]  /*09d0*/  FADD R4, R43, R4 ;  /* 0x000000042b047221 */ /* 0x000fe20000000000 */
[----:B--2---:R-:W-:Y:S01]  /*09e0*/  FFMA R8, -R16, R43, R8 ;  /* 0x0000002b10087223 */ /* 0x004fe20000000108 */
[C---:B------:R-:W-:Y:S01]  /*09f0*/  FADD R5, R20.reuse, R5 ;  /* 0x0000000514057221 */ /* 0x040fe20000000000 */
[----:B------:R-:W-:-:S02]  /*0a00*/  FFMA R9, R20, -R17, R9 ;  /* 0x8000001114097223 */ /* 0x000fc40000000009 */
[----:B------:R-:W0:Y:S02]  /*0a10*/  MUFU.EX2 R24, R24 ;  /* 0x0000001800187308 */ /* 0x000e240000000800 */
[----:B0-----:R-:W-:-:S04]  /*0a20*/  FMUL R21, R21, R24 ;  /* 0x0000001815157220 */ /* 0x001fc80000400000 */
[----:B------:R-:W-:-:S04]  /*0a30*/  FMUL R21, R21, R26 ;  /* 0x0000001a15157220 */ /* 0x000fc80000400000 */
[C---:B------:R-:W-:Y:S01]  /*0a40*/  FMUL R21, R22.reuse, R21 ;  /* 0x0000001516157220 */ /* 0x040fe20000400000 */
[----:B------:R-:W-:-:S03]  /*0a50*/  FMUL R22, R22, R27 ;  /* 0x0000001b16167220 */ /* 0x000fc60000400000 */
[C---:B------:R-:W-:Y:S01]  /*0a60*/  FADD R6, R21.reuse, R6 ;  /* 0x0000000615067221 */ /* 0x040fe20000000000 */
[----:B------:R-:W-:Y:S01]  /*0a70*/  FFMA R10, R21, -R18, R10 ;  /* 0x80000012150a7223 */ /* 0x000fe2000000000a */
[C---:B------:R-:W-:Y:S01]  /*0a80*/  FADD R7, R22.reuse, R7 ;  /* 0x0000000716077221 */ /* 0x040fe20000000000 */
[----:B------:R-:W-:Y:S01]  /*0a90*/  FFMA R11, R22, -R19, R11 ;  /* 0x80000013160b7223 */ /* 0x000fe2000000000b */
[----:B------:R-:W-:Y:S06]  /*0aa0*/  @P0 BRA `(.L_x_3) ;  /* 0xfffffff800fc0947 */ /* 0x000fec000383ffff */
.L_x_2:
[----:B------:R-:W-:Y:S05]  /*0ab0*/  BSYNC.RECONVERGENT B0 ;  /* 0x0000000000007941 */ /* 0x000fea0003800200 */
.L_x_1:
[----:B------:R-:W-:Y:S01]  /*0ac0*/  BAR.SYNC.DEFER_BLOCKING 0x0 ;  /* 0x0000000000007b1d */ /* 0x000fe20000010000 */
[----:B0-----:R-:W-:Y:S02]  /*0ad0*/  LEA R12, R3, R30, 0x2 ;  /* 0x0000001e030c7211 */ /* 0x001fe400078e10ff */
[----:B------:R-:W-:-:S05]  /*0ae0*/  MOV R25, RZ ;  /* 0x000000ff00197202 */ /* 0x000fca0000000f00 */
[----:B------:R-:W0:Y:S01]  /*0af0*/  S2UR UR8, SR_CgaCtaId ;  /* 0x00000000000879c3 */ /* 0x000e220000008800 */
[----:B------:R-:W-:Y:S01]  /*0b00*/  UMOV UR9, 0x400 ;  /* 0x0000040000097882 */ /* 0x000fe20000000000 */
[----:B------:R-:W-:Y:S01]  /*0b10*/  BSSY.RECONVERGENT B0, `(.L_x_4) ;  /* 0x0000044000007945 */ /* 0x000fe20003800200 */
[----:B------:R-:W-:Y:S02]  /*0b20*/  UIADD3 UR6, UPT, UPT, UR9, 0x400, URZ ;  /* 0x0000040009067890 */ /* 0x000fe4000fffe0ff */
[----:B------:R-:W-:Y:S01]  /*0b30*/  UIADD3 UR31, UPT, UPT, UR9, 0x1400, URZ ;  /* 0x00001400091f7890 */ /* 0x000fe2000fffe0ff */
[----:B------:R-:W1:Y:S04]  /*0b40*/  LDS.128 R12, [R12] ;  /* 0x000000000c0c7984 */ /* 0x000e680000000c00 */
[----:B------:R2:W3:Y:S01]  /*0b50*/  LDS.128 R16, [R35] ;  /* 0x0000000023107984 */ /* 0x0004e20000000c00 */
[----:B0-----:R-:W-:-:S02]  /*0b60*/  ULEA UR6, UR8, UR6, 0x18 ;  /* 0x0000000608067291 */ /* 0x001fc4000f8ec0ff */
[----:B--2---:R-:W-:-:S12]  /*0b70*/  ULEA UR31, UR8, UR31, 0x18 ;  /* 0x0000001f081f7291 */ /* 0x004fd8000f8ec0ff */
.L_x_5:
[----:B------:R-:W-:Y:S01]  /*0b80*/  LEA R20, R25, UR31, 0x8 ;  /* 0x0000001f19147c11 */ /* 0x000fe2000f8e40ff */
[----:B------:R-:W-:Y:S01]  /*0b90*/  HFMA2 R35, -RZ, RZ, 0.96630859375, -0.0022525787353515625 ;  /* 0x3bbb989dff237431 */ /* 0x000fe200000001ff */
[----:B------:R-:W-:Y:S02]  /*0ba0*/  MOV R36, 0x437c0000 ;  /* 0x437c000000247802 */ /* 0x000fe40000000f00 */
[----:B------:R-:W-:Y:S02]  /*0bb0*/  LEA R21, R3, R20, 0x2 ;  /* 0x0000001403157211 */ /* 0x000fe400078e10ff */
[----:B------:R-:W-:-:S04]  /*0bc0*/  LEA R38, R25, UR6, 0x8 ;  /* 0x0000000619267c11 */ /* 0x000fc8000f8e40ff */
[----:B------:R-:W3:Y:S02]  /*0bd0*/  LDS.128 R20, [R21] ;  /* 0x0000000015147984 */ /* 0x000ee40000000c00 */
[----:B---3--:R-:W-:Y:S01]  /*0be0*/  FADD R24, R16, -R20 ;  /* 0x8000001410187221 */ /* 0x008fe20000000000 */
[----:B------:R-:W-:Y:S01]  /*0bf0*/  FADD R40, R17, -R21 ;  /* 0x8000001511287221 */ /* 0x000fe20000000000 */
[----:B------:R-:W-:Y:S02]  /*0c00*/  FADD R22, R18, -R22 ;  /* 0x8000001612167221 */ /* 0x000fe40000000000 */
[-C--:B------:R-:W-:Y:S01]  /*0c10*/  FFMA.SAT R27, R24, R35.reuse, 0.5 ;  /* 0x3f000000181b7423 */ /* 0x080fe20000002023 */
[-C--:B------:R-:W-:Y:S01]  /*0c20*/  FFMA.SAT R21, R40, R35.reuse, 0.5 ;  /* 0x3f00000028157423 */ /* 0x080fe20000002023 */
[----:B------:R-:W-:Y:S02]  /*0c30*/  FFMA.SAT R37, R22, R35, 0.5 ;  /* 0x3f00000016257423 */ /* 0x000fe40000002023 */
[----:B------:R-:W-:-:S02]  /*0c40*/  FFMA.RM R20, R27, R36, 12582913 ;  /* 0x4b4000011b147423 */ /* 0x000fc40000004024 */
[-C--:B------:R-:W-:Y:S02]  /*0c50*/  FFMA.RM R26, R37, R36.reuse, 12582913 ;  /* 0x4b400001251a7423 */ /* 0x080fe40000004024 */
[C---:B------:R-:W-:Y:S01]  /*0c60*/  FADD R27, R20.reuse, -12583039 ;  /* 0xcb40007f141b7421 */ /* 0x040fe20000000000 */
[----:B------:R-:W-:Y:S01]  /*0c70*/  SHF.L.U32 R20, R20, 0x17, RZ ;  /* 0x0000001714147819 */ /* 0x000fe200000006ff */
[C---:B------:R-:W-:Y:S01]  /*0c80*/  FADD R39, R26.reuse, -12583039 ;  /* 0xcb40007f1a277421 */ /* 0x040fe20000000000 */
[----:B------:R-:W-:Y:S01]  /*0c90*/  SHF.L.U32 R26, R26, 0x17, RZ ;  /* 0x000000171a1a7819 */ /* 0x000fe200000006ff */
[----:B------:R-:W-:Y:S02]  /*0ca0*/  FFMA R27, R24, 1.4426950216293334961, -R27 ;  /* 0x3fb8aa3b181b7823 */ /* 0x000fe4000000081b */
[----:B------:R-:W-:Y:S02]  /*0cb0*/  FFMA R39, R22, 1.4426950216293334961, -R39 ;  /* 0x3fb8aa3b16277823 */ /* 0x000fe40000000827 */
[----:B------:R-:W-:Y:S01]  /*0cc0*/  FFMA R27, R24, 1.925963033500011079e-08, R27 ;  /* 0x32a57060181b7823 */ /* 0x000fe2000000001b */
[----:B------:R-:W-:Y:S01]  /*0cd0*/  FFMA.RM R24, R21, R36, 12582913 ;  /* 0x4b40000115187423 */ /* 0x000fe20000004024 */
[----:B------:R-:W-:Y:S01]  /*0ce0*/  FFMA R41, R22, 1.925963033500011079e-08, R39 ;  /* 0x32a5706016297823 */ /* 0x000fe20000000027 */
[----:B------:R-:W-:-:S02]  /*0cf0*/  LEA R39, R25, R2, 0x2 ;  /* 0x0000000219277211 */ /* 0x000fc400078e10ff */
[----:B------:R-:W-:Y:S01]  /*0d00*/  FADD R21, R24, -12583039 ;  /* 0xcb40007f18157421 */ /* 0x000fe20000000000 */
[----:B------:R-:W0:Y:S01]  /*0d10*/  MUFU.EX2 R27, R27 ;  /* 0x0000001b001b7308 */ /* 0x000e220000000800 */
[----:B------:R-:W-:Y:S02]  /*0d20*/  IADD3 R25, PT, PT, R25, 0x1, RZ ;  /* 0x0000000119197810 */ /* 0x000fe40007ffe0ff */
[C---:B------:R-:W-:Y:S01]  /*0d30*/  FFMA R37, R40.reuse, 1.4426950216293334961, -R21 ;  /* 0x3fb8aa3b28257823 */ /* 0x040fe20000000815 */
[----:B------:R-:W-:Y:S01]  /*0d40*/  LEA R21, R3, R38, 0x2 ;  /* 0x0000002603157211 */ /* 0x000fe200078e10ff */
[----:B------:R-:W-:Y:S01]  /*0d50*/  FADD R38, R19, -R23 ;  /* 0x8000001713267221 */ /* 0x000fe20000000000 */
[----:B------:R-:W-:Y:S01]  /*0d60*/  LDS R39, [R39] ;  /* 0x0000000027277984 */ /* 0x000fe20000000800 */
[----:B------:R-:W-:Y:S01]  /*0d70*/  FFMA R40, R40, 1.925963033500011079e-08, R37 ;  /* 0x32a5706028287823 */ /* 0x000fe20000000025 */
[----:B------:R-:W-:Y:S01]  /*0d80*/  MUFU.EX2 R41, R41 ;  /* 0x0000002900297308 */ /* 0x000fe20000000800 */
[----:B------:R-:W-:Y:S01]  /*0d90*/  FFMA.SAT R37, R38, R35, 0.5 ;  /* 0x3f00000026257423 */ /* 0x000fe20000002023 */
[----:B------:R-:W-:-:S03]  /*0da0*/  ISETP.NE.AND P0, PT, R25, R0, PT ;  /* 0x000000001900720c */ /* 0x000fc60003f05270 */
[----:B------:R-:W-:-:S03]  /*0db0*/  FFMA.RM R37, R37, R36, 12582913 ;  /* 0x4b40000125257423 */ /* 0x000fc60000004024 */
[----:B------:R-:W2:Y:S01]  /*0dc0*/  MUFU.EX2 R40, R40 ;  /* 0x0000002800287308 */ /* 0x000ea20000000800 */
[----:B0-----:R-:W-:Y:S01]  /*0dd0*/  FMUL R27, R20, R27 ;  /* 0x0000001b141b7220 */ /* 0x001fe20000400000 */
[----:B------:R-:W-:Y:S01]  /*0de0*/  FADD R43, R37, -12583039 ;  /* 0xcb40007f252b7421 */ /* 0x000fe20000000000 */
[----:B------:R-:W0:Y:S02]  /*0df0*/  LDS.128 R20, [R21] ;  /* 0x0000000015147984 */ /* 0x000e240000000c00 */
[----:B-1----:R-:W-:Y:S01]  /*0e00*/  FMUL R27, R12, R27 ;  /* 0x0000001b0c1b7220 */ /* 0x002fe20000400000 */
[----:B------:R-:W-:-:S04]  /*0e10*/  FFMA R43, R38, 1.4426950216293334961, -R43 ;  /* 0x3fb8aa3b262b7823 */ /* 0x000fc8000000082b */
[----:B------:R-:W-:Y:S01]  /*0e20*/  FFMA R38, R38, 1.925963033500011079e-08, R43 ;  /* 0x32a5706026267823 */ /* 0x000fe2000000002b */
[----:B------:R-:W-:-:S05]  /*0e30*/  SHF.L.U32 R43, R24, 0x17, RZ ;  /* 0x00000017182b7819 */ /* 0x000fca00000006ff */
[----:B------:R-:W1:Y:S01]  /*0e40*/  MUFU.EX2 R38, R38 ;  /* 0x0000002600267308 */ /* 0x000e620000000800 */
[----:B--2---:R-:W-:Y:S01]  /*0e50*/  FMUL R24, R43, R40 ;  /* 0x000000282b187220 */ /* 0x004fe20000400000 */
[----:B------:R-:W-:Y:S01]  /*0e60*/  SHF.L.U32 R43, R37, 0x17, RZ ;  /* 0x00000017252b7819 */ /* 0x000fe200000006ff */
[----:B------:R-:W-:Y:S02]  /*0e70*/  FMUL R37, R26, R41 ;  /* 0x000000291a257220 */ /* 0x000fe40000400000 */
[----:B------:R-:W-:Y:S02]  /*0e80*/  FMUL R24, R24, R13 ;  /* 0x0000000d18187220 */ /* 0x000fe40000400000 */
[----:B------:R-:W-:Y:S01]  /*0e90*/  FMUL R37, R37, R14 ;  /* 0x0000000e25257220 */ /* 0x000fe20000400000 */
[----:B-1----:R-:W-:-:S04]  /*0ea0*/  FMUL R26, R43, R38 ;  /* 0x000000262b1a7220 */ /* 0x002fc80000400000 */
[----:B------:R-:W-:Y:S01]  /*0eb0*/  FMUL R26, R26, R15 ;  /* 0x0000000f1a1a7220 */ /* 0x000fe20000400000 */
[----:B0-----:R-:W-:Y:S01]  /*0ec0*/  FMUL R20, R27, R20 ;  /* 0x000000141b147220 */ /* 0x001fe20000400000 */
[----:B------:R-:W-:Y:S01]  /*0ed0*/  FMUL R24, R24, R21 ;  /* 0x0000001518187220 */ /* 0x000fe20000400000 */
[----:B------:R-:W-:Y:S01]  /*0ee0*/  FMUL R37, R37, R22 ;  /* 0x0000001625257220 */ /* 0x000fe20000400000 */
[----:B------:R-:W-:Y:S01]  /*0ef0*/  FMUL R26, R26, R23 ;  /* 0x000000171a1a7220 */ /* 0x000fe20000400000 */
[C---:B------:R-:W-:Y:S01]  /*0f00*/  FFMA R8, R39.reuse, R20, R8 ;  /* 0x0000001427087223 */ /* 0x040fe20000000008 */
[C---:B------:R-:W-:Y:S01]  /*0f10*/  FFMA R9, R39.reuse, R24, R9 ;  /* 0x0000001827097223 */ /* 0x040fe20000000009 */
[C---:B------:R-:W-:Y:S01]  /*0f20*/  FFMA R10, R39.reuse, R37, R10 ;  /* 0x00000025270a7223 */ /* 0x040fe2000000000a */
[----:B------:R-:W-:Y:S01]  /*0f30*/  FFMA R11, R39, R26, R11 ;  /* 0x0000001a270b7223 */ /* 0x000fe2000000000b */
[----:B------:R-:W-:Y:S06]  /*0f40*/  @P0 BRA `(.L_x_5) ;  /* 0xfffffffc000c0947 */ /* 0x000fec000383ffff */
[----:B------:R-:W-:Y:S05]  /*0f50*/  BSYNC.RECONVERGENT B0 ;  /* 0x0000000000007941 */ /* 0x000fea0003800200 */
.L_x_4:
[----:B------:R-:W-:Y:S01]  /*0f60*/  SHF.R.U32.HI R12, RZ, 0x4, R32 ;  /* 0x00000004ff0c7819 */ /* 0x000fe20000011620 */
[----:B------:R-:W-:Y:S01]  /*0f70*/  BSSY.RECONVERGENT B0, `(.L_x_6) ;  /* 0x000006e000007945 */ /* 0x000fe20003800200 */
[----:B------:R-:W-:-:S04]  /*0f80*/  LOP3.LUT R37, R32, 0xf, RZ, 0xc0, !PT ;  /* 0x0000000f20257812 */ /* 0x000fc800078ec0ff */
[----:B------:R-:W-:-:S13]  /*0f90*/  ISETP.GT.U32.AND P0, PT, R37, R12, PT ;  /* 0x0000000c2500720c */ /* 0x000fda0003f04070 */
[----:B------:R-:W-:Y:S05]  /*0fa0*/  @P0 BRA `(.L_x_7) ;  /* 0x0000000400a80947 */ /* 0x000fea0003800000 */
[----:B------:R-:W-:Y:S01]  /*0fb0*/  HFMA2 R39, -RZ, RZ, 0, 0 ;  /* 0x00000000ff277431 */ /* 0x000fe200000001ff */
[C---:B------:R-:W-:Y:S02]  /*0fc0*/  LEA R38, R37.reuse, UR31, 0x8 ;  /* 0x0000001f25267c11 */ /* 0x040fe4000f8e40ff */
[----:B------:R-:W-:-:S07]  /*0fd0*/  LEA R37, R37, UR6, 0x8 ;  /* 0x0000000625257c11 */ /* 0x000fce000f8e40ff */
.L_x_8:
[C---:B------:R-:W-:Y:S02]  /*0fe0*/  LEA R43, R39.reuse, R34, 0x2 ;  /* 0x00000022272b7211 */ /* 0x040fe400078e10ff */
[C---:B------:R-:W-:Y:S02]  /*0ff0*/  LEA R21, R39.reuse, R38, 0x2 ;  /* 0x0000002627157211 */ /* 0x040fe400078e10ff */
[C---:B------:R-:W-:Y:S01]  /*1000*/  LEA R41, R39.reuse, R30, 0x2 ;  /* 0x0000001e27297211 */ /* 0x040fe200078e10ff */
[----:B------:R-:W-:Y:S01]  /*1010*/  LDS.128 R12, [R43] ;  /* 0x000000002b0c7984 */ /* 0x000fe20000000c00 */
[C---:B------:R-:W-:Y:S02]  /*1020*/  LEA R42, R39.reuse, R37, 0x2 ;  /* 0x00000025272a7211 */ /* 0x040fe400078e10ff */
[----:B------:R-:W-:Y:S01]  /*1030*/  IADD3 R39, PT, PT, R39, 0x8, RZ ;  /* 0x0000000827277810 */ /* 0x000fe20007ffe0ff */
[----:B------:R-:W0:Y:S03]  /*1040*/  LDS.128 R16, [R21] ;  /* 0x0000000015107984 */ /* 0x000e260000000c00 */
[----:B------:R-:W-:Y:S01]  /*1050*/  ISETP.NE.AND P0, PT, R39, 0x40, PT ;  /* 0x000000402700780c */ /* 0x000fe20003f05270 */
[----:B0-----:R-:W-:Y:S01]  /*1060*/  FADD R12, R12, -R16 ;  /* 0x800000100c0c7221 */ /* 0x001fe20000000000 */
[----:B------:R-:W-:Y:S01]  /*1070*/  FADD R20, R13, -R17 ;  /* 0x800000110d147221 */ /* 0x000fe20000000000 */
[----:B------:R-:W-:Y:S01]  /*1080*/  FADD R18, R14, -R18 ;  /* 0x800000120e127221 */ /* 0x000fe20000000000 */
[----:B------:R-:W-:Y:S01]  /*1090*/  FADD R22, R15, -R19 ;  /* 0x800000130f167221 */ /* 0x000fe20000000000 */
[-C--:B------:R-:W-:Y:S01]  /*10a0*/  FFMA.SAT R23, R12, R35.reuse, 0.5 ;  /* 0x3f0000000c177423 */ /* 0x080fe20000002023 */
[-C--:B------:R-:W-:Y:S01]  /*10b0*/  FFMA.SAT R17, R20, R35.reuse, 0.5 ;  /* 0x3f00000014117423 */ /* 0x080fe20000002023 */
[----:B------:R-:W-:-:S02]  /*10c0*/  FFMA.SAT R27, R18, R35, 0.5 ;  /* 0x3f000000121b7423 */ /* 0x000fc40000002023 */
[-C--:B------:R-:W-:Y:S01]  /*10d0*/  FFMA.RM R16, R23, R36.reuse, 12582913 ;  /* 0x4b40000117107423 */ /* 0x080fe20000004024 */
[----:B------:R-:W-:-:S03]  /*10e0*/  FFMA.RM R17, R17, R36, 12582913 ;  /* 0x4b40000111117423 */ /* 0x000fc60000004024 */
[C---:B------:R-:W-:Y:S01]  /*10f0*/  FADD R13, R16.reuse, -12583039 ;  /* 0xcb40007f100d7421 */ /* 0x040fe20000000000 */
[----:B------:R-:W-:Y:S01]  /*1100*/  FADD R19, R17, -12583039 ;  /* 0xcb40007f11137421 */ /* 0x000fe20000000000 */
[----:B------:R-:W-:Y:S02]  /*1110*/  SHF.L.U32 R16, R16, 0x17, RZ ;  /* 0x0000001710107819 */ /* 0x000fe400000006ff */
[----:B------:R-:W-:Y:S01]  /*1120*/  FFMA R13, R12, 1.4426950216293334961, -R13 ;  /* 0x3fb8aa3b0c0d7823 */ /* 0x000fe2000000080d */
[----:B------:R-:W-:Y:S01]  /*1130*/  FFMA R25, R20, 1.4426950216293334961, -R19 ;  /* 0x3fb8aa3b14197823 */ /* 0x000fe20000000813 */
[-C--:B------:R-:W-:Y:S01]  /*1140*/  FFMA.RM R19, R27, R36.reuse, 12582913 ;  /* 0x4b4000011b137423 */ /* 0x080fe20000004024 */
[----:B------:R-:W-:Y:S01]  /*1150*/  FFMA.SAT R27, R22, R35, 0.5 ;  /* 0x3f000000161b7423 */ /* 0x000fe20000002023 */
[----:B------:R-:W-:Y:S01]  /*1160*/  FFMA R23, R12, 1.925963033500011079e-08, R13 ;  /* 0x32a570600c177823 */ /* 0x000fe2000000000d */
[----:B------:R-:W-:Y:S01]  /*1170*/  FFMA R24, R20, 1.925963033500011079e-08, R25 ;  /* 0x32a5706014187823 */ /* 0x000fe20000000019 */
[----:B------:R-:W0:Y:S01]  /*1180*/  LDS.128 R12, [R41] ;  /* 0x00000000290c7984 */ /* 0x000e220000000c00 */
[----:B------:R-:W-:Y:S01]  /*1190*/  FADD R25, R19, -12583039 ;  /* 0xcb40007f13197421 */ /* 0x000fe20000000000 */
[----:B------:R-:W-:Y:S01]  /*11a0*/  FFMA.RM R20, R27, R36, 12582913 ;  /* 0x4b4000011b147423 */ /* 0x000fe20000004024 */
[----:B------:R-:W-:Y:S01]  /*11b0*/  SHF.L.U32 R17, R17, 0x17, RZ ;  /* 0x0000001711117819 */ /* 0x000fe200000006ff */
[----:B------:R-:W1:Y:S01]  /*11c0*/  MUFU.EX2 R23, R23 ;  /* 0x0000001700177308 */ /* 0x000e620000000800 */
[----:B------:R-:W-:Y:S01]  /*11d0*/  FFMA R25, R18, 1.4426950216293334961, -R25 ;  /* 0x3fb8aa3b12197823 */ /* 0x000fe20000000819 */
[C---:B------:R-:W-:Y:S01]  /*11e0*/  FADD R27, R20.reuse, -12583039 ;  /* 0xcb40007f141b7421 */ /* 0x040fe20000000000 */
[----:B------:R-:W-:-:S02]  /*11f0*/  SHF.L.U32 R40, R20, 0x17, RZ ;  /* 0x0000001714287819 */ /* 0x000fc400000006ff */
[----:B------:R-:W-:Y:S01]  /*1200*/  FFMA R18, R18, 1.925963033500011079e-08, R25 ;  /* 0x32a5706012127823 */ /* 0x000fe20000000019 */
[C---:B------:R-:W-:Y:S01]  /*1210*/  FFMA R27, R22.reuse, 1.4426950216293334961, -R27 ;  /* 0x3fb8aa3b161b7823 */ /* 0x040fe2000000081b */
[----:B------:R-:W-:Y:S01]  /*1220*/  SHF.L.U32 R25, R19, 0x17, RZ ;  /* 0x0000001713197819 */ /* 0x000fe200000006ff */
[----:B------:R-:W2:Y:S02]  /*1230*/  MUFU.EX2 R24, R24 ;  /* 0x0000001800187308 */ /* 0x000ea40000000800 */
[----:B------:R-:W-:-:S06]  /*1240*/  FFMA R27, R22, 1.925963033500011079e-08, R27 ;  /* 0x32a57060161b7823 */ /* 0x000fcc000000001b */
[----:B------:R-:W3:Y:S01]  /*1250*/  MUFU.EX2 R18, R18 ;  /* 0x0000001200127308 */ /* 0x000ee20000000800 */
[----:B-1----:R-:W-:-:S07]  /*1260*/  FMUL R23, R16, R23 ;  /* 0x0000001710177220 */ /* 0x002fce0000400000 */
[----:B------:R-:W1:Y:S01]  /*1270*/  MUFU.EX2 R27, R27 ;  /* 0x0000001b001b7308 */ /* 0x000e620000000800 */
[----:B--2---:R-:W-:Y:S01]  /*1280*/  FMUL R24, R17, R24 ;  /* 0x0000001811187220 */ /* 0x004fe20000400000 */
[----:B---3--:R-:W-:Y:S02]  /*1290*/  FMUL R25, R25, R18 ;  /* 0x0000001219197220 */ /* 0x008fe40000400000 */
[----:B------:R-:W-:Y:S01]  /*12a0*/  LDS.128 R16, [R43+0x10] ;  /* 0x000010002b107984 */ /* 0x000fe20000000c00 */
[----:B0-----:R-:W-:Y:S01]  /*12b0*/  FMUL R12, R12, R23 ;  /* 0x000000170c0c7220 */ /* 0x001fe20000400000 */
[----:B------:R-:W-:Y:S01]  /*12c0*/  FMUL R44, R24, R13 ;  /* 0x0000000d182c7220 */ /* 0x000fe20000400000 */
[----:B------:R-:W-:Y:S01]  /*12d0*/  FMUL R13, R25, R14 ;  /* 0x0000000e190d7220 */ /* 0x000fe20000400000 */
[----:B------:R-:W0:Y:S01]  /*12e0*/  LDS.128 R20, [R21+0x10] ;  /* 0x0000100015147984 */ /* 0x000e220000000c00 */
[----:B-1----:R-:W-:-:S03]  /*12f0*/  FMUL R40, R40, R27 ;  /* 0x0000001b28287220 */ /* 0x002fc60000400000 */
[----:B------:R-:W1:Y:S01]  /*1300*/  LDS.128 R24, [R42] ;  /* 0x000000002a187984 */ /* 0x000e620000000c00 */
[----:B------:R-:W-:Y:S01]  /*1310*/  FMUL R40, R40, R15 ;  /* 0x0000000f28287220 */ /* 0x000fe20000400000 */
[----:B0-----:R-:W-:Y:S01]  /*1320*/  FADD R16, R16, -R20 ;  /* 0x8000001410107221 */ /* 0x001fe20000000000 */
[----:B------:R-:W-:Y:S01]  /*1330*/  FADD R20, R17, -R21 ;  /* 0x8000001511147221 */ /* 0x000fe20000000000 */
[----:B------:R-:W-:Y:S01]  /*1340*/  FADD R18, R18, -R22 ;  /* 0x8000001612127221 */ /* 0x000fe20000000000 */
[----:B-1----:R-:W-:Y:S01]  /*1350*/  FFMA R33, R12, R24, R33 ;  /* 0x000000180c217223 */ /* 0x002fe20000000021 */
[-C--:B------:R-:W-:Y:S01]  /*1360*/  FFMA.SAT R15, R16, R35.reuse, 0.5 ;  /* 0x3f000000100f7423 */ /* 0x080fe20000002023 */
[-C--:B------:R-:W-:Y:S01]  /*1370*/  FFMA.SAT R17, R20, R35.reuse, 0.5 ;  /* 0x3f00000014117423 */ /* 0x080fe20000002023 */
[----:B------:R-:W-:Y:S01]  /*1380*/  FFMA.SAT R43, R18, R35, 0.5 ;  /* 0x3f000000122b7423 */ /* 0x000fe20000002023 */
[----:B------:R-:W-:Y:S01]  /*1390*/  FFMA R44, R44, R25, R33 ;  /* 0x000000192c2c7223 */ /* 0x000fe20000000021 */
[-C--:B------:R-:W-:Y:S01]  /*13a0*/  FFMA.RM R21, R15, R36.reuse, 12582913 ;  /* 0x4b4000010f157423 */ /* 0x080fe20000004024 */
[-C--:B------:R-:W-:Y:S01]  /*13b0*/  FFMA.RM R22, R17, R36.reuse, 12582913 ;  /* 0x4b40000111167423 */ /* 0x080fe20000004024 */
[----:B------:R-:W-:Y:S01]  /*13c0*/  FFMA.RM R24, R43, R36, 12582913 ;  /* 0x4b4000012b187423 */ /* 0x000fe20000004024 */
[----:B------:R-:W-:Y:S01]  /*13d0*/  FFMA R25, R13, R26, R44 ;  /* 0x0000001a0d197223 */ /* 0x000fe2000000002c */
[----:B------:R-:W-:Y:S01]  /*13e0*/  FADD R13, R21, -12583039 ;  /* 0xcb40007f150d7421 */ /* 0x000fe20000000000 */
[----:B------:R-:W-:Y:S01]  /*13f0*/  FADD R15, R22, -12583039 ;  /* 0xcb40007f160f7421 */ /* 0x000fe20000000000 */
[----:B------:R-:W-:Y:S01]  /*1400*/  FADD R43, R24, -12583039 ;  /* 0xcb40007f182b7421 */ /* 0x000fe20000000000 */
[----:B------:R-:W-:Y:S01]  /*1410*/  FADD R26, R19, -R23 ;  /* 0x80000017131a7221 */ /* 0x000fe20000000000 */
[----:B------:R-:W-:Y:S01]  /*1420*/  FFMA R17, R16, 1.4426950216293334961, -R13 ;  /* 0x3fb8aa3b10117823 */ /* 0x000fe2000000080d */
[----:B------:R-:W-:Y:S01]  /*1430*/  FFMA R33, R20, 1.4426950216293334961, -R15 ;  /* 0x3fb8aa3b14217823 */ /* 0x000fe2000000080f */
[----:B------:R-:W-:Y:S01]  /*1440*/  FFMA R43, R18, 1.4426950216293334961, -R43 ;  /* 0x3fb8aa3b122b7823 */ /* 0x000fe2000000082b */
[----:B------:R0:W1:Y:S01]  /*1450*/  LDS.128 R12, [R41+0x10] ;  /* 0x00001000290c7984 */ /* 0x0000620000000c00 */
[----:B------:R-:W-:Y:S01]  /*1460*/  FFMA R23, R16, 1.925963033500011079e-08, R17 ;  /* 0x32a5706010177823 */ /* 0x000fe20000000011 */
[----:B------:R-:W-:Y:S01]  /*1470*/  FFMA.SAT R45, R26, R35, 0.5 ;  /* 0x3f0000001a2d7423 */ /* 0x000fe20000002023 */
[----:B------:R-:W-:Y:S01]  /*1480*/  FFMA R43, R18, 1.925963033500011079e-08, R43 ;  /* 0x32a57060122b7823 */ /* 0x000fe2000000002b */
[----:B------:R-:W-:Y:S01]  /*1490*/  FFMA R33, R20, 1.925963033500011079e-08, R33 ;  /* 0x32a5706014217823 */ /* 0x000fe20000000021 */
[----:B------:R-:W2:Y:S01]  /*14a0*/  LDS.128 R16, [R42+0x10] ;  /* 0x000010002a107984 */ /* 0x000ea20000000c00 */
[----:B------:R-:W-:Y:S01]  /*14b0*/  FFMA.RM R20, R45, R36, 12582913 ;  /* 0x4b4000012d147423 */ /* 0x000fe20000004024 */
[----:B------:R-:W3:Y:S01]  /*14c0*/  MUFU.EX2 R23, R23 ;  /* 0x0000001700177308 */ /* 0x000ee20000000800 */
[----:B------:R-:W-:Y:S01]  /*14d0*/  FFMA R27, R40, R27, R25 ;  /* 0x0000001b281b7223 */ /* 0x000fe20000000019 */
[----:B------:R-:W-:Y:S01]  /*14e0*/  SHF.L.U32 R22, R22, 0x17, RZ ;  /* 0x0000001716167819 */ /* 0x000fe200000006ff */
[----:B------:R-:W-:Y:S01]  /*14f0*/  FADD R45, R20, -12583039 ;  /* 0xcb40007f142d7421 */ /* 0x000fe20000000000 */
[----:B------:R-:W-:-:S02]  /*1500*/  SHF.L.U32 R24, R24, 0x17, RZ ;  /* 0x0000001718187819 */ /* 0x000fc400000006ff */
[----:B------:R-:W-:Y:S01]  /*1510*/  SHF.L.U32 R20, R20, 0x17, RZ ;  /* 0x0000001714147819 */ /* 0x000fe200000006ff */
[C---:B------:R-:W-:Y:S01]  /*1520*/  FFMA R45, R26.reuse, 1.4426950216293334961, -R45 ;  /* 0x3fb8aa3b1a2d7823 */ /* 0x040fe2000000082d */
[----:B------:R-:W4:Y:S03]  /*1530*/  MUFU.EX2 R33, R33 ;  /* 0x0000002100217308 */ /* 0x000f260000000800 */
[----:B------:R-:W-:Y:S01]  /*1540*/  FFMA R45, R26, 1.925963033500011079e-08, R45 ;  /* 0x32a570601a2d7823 */ /* 0x000fe2000000002d */
[----:B------:R-:W-:-:S04]  /*1550*/  SHF.L.U32 R26, R21, 0x17, RZ ;  /* 0x00000017151a7819 */ /* 0x000fc800000006ff */
[----:B0-----:R-:W0:Y:S01]  /*1560*/  MUFU.EX2 R41, R43 ;  /* 0x0000002b00297308 */ /* 0x001e220000000800 */
[----:B---3--:R-:W-:-:S07]  /*1570*/  FMUL R23, R26, R23 ;  /* 0x000000171a177220 */ /* 0x008fce0000400000 */
[----:B------:R-:W3:Y:S01]  /*1580*/  MUFU.EX2 R25, R45 ;  /* 0x0000002d00197308 */ /* 0x000ee20000000800 */
[----:B----4-:R-:W-:Y:S01]  /*1590*/  FMUL R22, R22, R33 ;  /* 0x0000002116167220 */ /* 0x010fe20000400000 */
[----:B-1----:R-:W-:Y:S01]  /*15a0*/  FMUL R12, R12, R23 ;  /* 0x000000170c0c7220 */ /* 0x002fe20000400000 */
[----:B0-----:R-:W-:Y:S02]  /*15b0*/  FMUL R41, R24, R41 ;  /* 0x0000002918297220 */ /* 0x001fe40000400000 */
[----:B------:R-:W-:Y:S01]  /*15c0*/  FMUL R13, R22, R13 ;  /* 0x0000000d160d7220 */ /* 0x000fe20000400000 */
[----:B--2---:R-:W-:Y:S01]  /*15d0*/  FFMA R12, R12, R16, R27 ;  /* 0x000000100c0c7223 */ /* 0x004fe2000000001b */
[----:B------:R-:W-:Y:S01]  /*15e0*/  FMUL R14, R41, R14 ;  /* 0x0000000e290e7220 */ /* 0x000fe20000400000 */
[----:B---3--:R-:W-:Y:S02]  /*15f0*/  FMUL R20, R20, R25 ;  /* 0x0000001914147220 */ /* 0x008fe40000400000 */
[----:B------:R-:W-:-:S02]  /*1600*/  FFMA R13, R13, R17, R12 ;  /* 0x000000110d0d7223 */ /* 0x000fc4000000000c */
[----:B------:R-:W-:Y:S02]  /*1610*/  FMUL R15, R20, R15 ;  /* 0x0000000f140f7220 */ /* 0x000fe40000400000 */
[----:B------:R-:W-:-:S04]  /*1620*/  FFMA R14, R14, R18, R13 ;  /* 0x000000120e0e7223 */ /* 0x000fc8000000000d */
[----:B------:R-:W-:Y:S01]  /*1630*/  FFMA R33, R15, R19, R14 ;  /* 0x000000130f217223 */ /* 0x000fe2000000000e */
[----:B------:R-:W-:Y:S06]  /*1640*/  @P0 BRA `(.L_x_8) ;  /* 0xfffffff800640947 */ /* 0x000fec000383ffff */
.L_x_7:
[----:B------:R-:W-:Y:S05]  /*1650*/  BSYNC.RECONVERGENT B0 ;  /* 0x0000000000007941 */ /* 0x000fea0003800200 */
.L_x_6:
[----:B------:R-:W-:Y:S01]  /*1660*/  BAR.SYNC.DEFER_BLOCKING 0x0 ;  /* 0x0000000000007b1d */ /* 0x000fe20000010000 */
[----:B------:R-:W-:Y:S01]  /*1670*/  MOV R12, UR10 ;  /* 0x0000000a000c7c02 */ /* 0x000fe20008000f00 */
[----:B------:R-:W-:Y:S01]  /*1680*/  UIADD3 UR10, UP0, UPT, UR10, 0x100, URZ ;  /* 0x000001000a0a7890 */ /* 0x000fe2000ff1e0ff */
[----:B------:R-:W-:Y:S01]  /*1690*/  MOV R13, UR11 ;  /* 0x0000000b000d7c02 */ /* 0x000fe20008000f00 */
[----:B------:R-:W-:Y:S01]  /*16a0*/  UIADD3 UR4, UPT, UPT, UR4, 0x1, URZ ;  /* 0x0000000104047890 */ /* 0x000fe2000fffe0ff */
[----:B------:R-:W-:Y:S01]  /*16b0*/  MOV R14, UR14 ;  /* 0x0000000e000e7c02 */ /* 0x000fe20008000f00 */
[----:B------:R-:W-:Y:S01]  /*16c0*/  UIADD3.X UR11, UPT, UPT, URZ, UR11, URZ, UP0, !UPT ;  /* 0x0000000bff0b7290 */ /* 0x000fe200087fe4ff */
[----:B------:R-:W-:Y:S01]  /*16d0*/  MOV R15, UR15 ;  /* 0x0000000f000f7c02 */ /* 0x000fe20008000f00 */
[C---:B------:R-:W-:Y:S01]  /*16e0*/  IMAD.WIDE.U32 R12, R29.reuse, 0x4, R12 ;  /* 0x000000041d0c7825 */ /* 0x040fe200078e000c */
[----:B------:R-:W-:Y:S02]  /*16f0*/  UISETP.NE.AND UP0, UPT, UR4, UR30, UPT ;  /* 0x0000001e0400728c */ /* 0x000fe4000bf05270 */
[----:B------:R-:W-:Y:S01]  /*1700*/  UIADD3 UR16, UP2, UPT, UR16, 0x100, URZ ;  /* 0x0000010010107890 */ /* 0x000fe2000ff5e0ff */
[----:B------:R-:W-:Y:S01]  /*1710*/  IMAD.WIDE.U32 R14, R29, 0x4, R14 ;  /* 0x000000041d0e7825 */ /* 0x000fe200078e000e */
[----:B------:R-:W-:-:S02]  /*1720*/  UIADD3 UR12, UP3, UPT, UR12, 0x100, URZ ;  /* 0x000001000c0c7890 */ /* 0x000fc4000ff7e0ff */
[----:B------:R-:W-:Y:S02]  /*1730*/  UIADD3 UR7, UP4, UPT, UR7, 0x100, URZ ;  /* 0x0000010007077890 */ /* 0x000fe4000ff9e0ff */
[----:B------:R-:W-:Y:S02]  /*1740*/  UIADD3 UR14, UP1, UPT, UR14, 0x100, URZ ;  /* 0x000001000e0e7890 */ /* 0x000fe4000ff3e0ff */
[----:B------:R-:W-:Y:S02]  /*1750*/  UIADD3.X UR17, UPT, UPT, URZ, UR17, URZ, UP2, !UPT ;  /* 0x00000011ff117290 */ /* 0x000fe400097fe4ff */
[----:B------:R-:W-:Y:S02]  /*1760*/  UIADD3.X UR13, UPT, UPT, URZ, UR13, URZ, UP3, !UPT ;  /* 0x0000000dff0d7290 */ /* 0x000fe40009ffe4ff */
[----:B------:R-:W-:Y:S01]  /*1770*/  UIADD3.X UR5, UPT, UPT, URZ, UR5, URZ, UP4, !UPT ;  /* 0x00000005ff057290 */ /* 0x000fe2000a7fe4ff */
[----:B------:R1:W-:Y:S01]  /*1780*/  STG.E.128 desc[UR36][R12.64], R4 ;  /* 0x000000040c007986 */ /* 0x0003e2000c101d24 */
[----:B------:R-:W-:-:S03]  /*1790*/  UIADD3.X UR15, UPT, UPT, URZ, UR15, URZ, UP1, !UPT ;  /* 0x0000000fff0f7290 */ /* 0x000fc60008ffe4ff */
[----:B------:R1:W-:Y:S01]  /*17a0*/  STG.E.128 desc[UR36][R14.64], R8 ;  /* 0x000000080e007986 */ /* 0x0003e2000c101d24 */
[----:B------:R-:W-:Y:S06]  /*17b0*/  BAR.SYNC.DEFER_BLOCKING 0x0 ;  /* 0x0000000000007b1d */ /* 0x000fec0000010000 */
[----:B------:R-:W-:Y:S05]  /*17c0*/  BRA.U UP0, `(.L_x_9) ;  /* 0xffffffed00287547 */ /* 0x000fea000b83ffff */
.L_x_0:
[----:B01----:R-:W0:Y:S01]  /*17d0*/  LDC R4, c[0x0][0x388] ;  /* 0x0000e200ff047b82 */ /* 0x003e220000000800 */
[----:B------:R-:W-:-:S05]  /*17e0*/  IADD3 R6, PT, PT, R3, R2, RZ ;  /* 0x0000000203067210 */ /* 0x000fca0007ffe0ff */
[----:B------:R1:W-:Y:S02]  /*17f0*/  STS [R6], R33 ;  /* 0x0000002106007388 */ /* 0x0003e40000000800 */
[----:B------:R-:W-:Y:S01]  /*1800*/  BAR.SYNC.DEFER_BLOCKING 0x0 ;  /* 0x0000000000007b1d */ /* 0x000fe20000010000 */
[----:B0-----:R-:W-:-:S13]  /*1810*/  ISETP.GE.AND P0, PT, R4, 0x40, PT ;  /* 0x000000400400780c */ /* 0x001fda0003f06270 */
[----:B-1----:R-:W-:Y:S05]  /*1820*/  @!P0 EXIT ;  /* 0x000000000000894d */ /* 0x002fea0003800000 */
[----:B------:R-:W-:Y:S01]  /*1830*/  UIADD3 UR4, UPT, UPT, UR9, 0x5400, URZ ;  /* 0x0000540009047890 */ /* 0x000fe2000fffe0ff */
[----:B------:R-:W-:Y:S01]  /*1840*/  SHF.R.U32.HI R34, RZ, 0x4, R32 ;  /* 0x00000004ff227819 */ /* 0x000fe20000011620 */
[----:B------:R-:W-:Y:S01]  /*1850*/  UIADD3 UR6, UPT, UPT, UR9, 0x3400, URZ ;  /* 0x0000340009067890 */ /* 0x000fe2000fffe0ff */
[----:B------:R-:W-:Y:S01]  /*1860*/  LOP3.LUT R35, R32, 0xf, RZ, 0xc0, !PT ;  /* 0x0000000f20237812 */ /* 0x000fe200078ec0ff */
[----:B------:R-:W-:Y:S02]  /*1870*/  UIADD3 UR7, UPT, UPT, UR9, 0x4400, URZ ;  /* 0x0000440009077890 */ /* 0x000fe4000fffe0ff */
[----:B------:R-:W-:Y:S01]  /*1880*/  ULEA UR10, UR8, UR9, 0x18 ;  /* 0x00000009080a7291 */ /* 0x000fe2000f8ec0ff */
[C---:B------:R-:W-:Y:S01]  /*1890*/  LEA R35, R34.reuse, R35, 0x4 ;  /* 0x0000002322237211 */ /* 0x040fe200078e20ff */
[----:B------:R-:W-:Y:S01]  /*18a0*/  ULEA UR5, UR8, UR4, 0x18 ;  /* 0x0000000408057291 */ /* 0x000fe2000f8ec0ff */
[C---:B------:R-:W-:Y:S01]  /*18b0*/  IMAD R33, R34.reuse, R4, R3 ;  /* 0x0000000422217224 */ /* 0x040fe200078e0203 */
[----:B------:R-:W-:Y:S01]  /*18c0*/  ULEA UR6, UR8, UR6, 0x18 ;  /* 0x0000000608067291 */ /* 0x000fe2000f8ec0ff */
[----:B------:R-:W-:Y:S01]  /*18d0*/  LEA R35, R35, 0x8, 0x4 ;  /* 0x0000000823237811 */ /* 0x000fe200078e20ff */
[----:B------:R-:W-:Y:S01]  /*18e0*/  ULEA UR7, UR8, UR7, 0x18 ;  /* 0x0000000708077291 */ /* 0x000fe2000f8ec0ff */
[----:B------:R-:W-:Y:S01]  /*18f0*/  MOV R37, UR10 ;  /* 0x0000000a00257c02 */ /* 0x000fe20008000f00 */
[----:B------:R-:W-:Y:S01]  /*1900*/  UMOV UR4, URZ ;  /* 0x000000ff00047c82 */ /* 0x000fe20008000000 */
[----:B------:R-:W-:-:S02]  /*1910*/  LEA R40, R34, UR5, 0x8 ;  /* 0x0000000522287c11 */ /* 0x000fc4000f8e40ff */
[C---:B------:R-:W-:Y:S01]  /*1920*/  LEA R4, R34.reuse, UR6, 0x8 ;  /* 0x0000000622047c11 */ /* 0x040fe2000f8e40ff */
[C---:B------:R-:W-:Y:S01]  /*1930*/  IMAD R37, R34.reuse, 0x44, R37 ;  /* 0x0000004422257824 */ /* 0x040fe200078e0225 */
[----:B------:R-:W-:Y:S02]  /*1940*/  LEA R38, R34, UR7, 0x8 ;  /* 0x0000000722267c11 */ /* 0x000fe4000f8e40ff */
[C---:B------:R-:W-:Y:S02]  /*1950*/  IADD3 R36, PT, PT, R35.reuse, UR6, RZ ;  /* 0x0000000623247c10 */ /* 0x040fe4000fffe0ff */
[----:B------:R-:W-:Y:S02]  /*1960*/  IADD3 R35, PT, PT, R35, UR5, RZ ;  /* 0x0000000523237c10 */ /* 0x000fe4000fffe0ff */
[C---:B------:R-:W-:Y:S02]  /*1970*/  LEA R40, R3.reuse, R40, 0x2 ;  /* 0x0000002803287211 */ /* 0x040fe400078e10ff */
[----:B------:R-:W-:-:S02]  /*1980*/  LEA R39, R3, R4, 0x2 ;  /* 0x0000000403277211 */ /* 0x000fc400078e10ff */
[----:B------:R-:W-:-:S07]  /*1990*/  LEA R38, R3, R38, 0x2 ;  /* 0x0000002603267211 */ /* 0x000fce00078e10ff */
.L_x_15:
[----:B------:R-:W-:Y:S02]  /*19a0*/  MOV R16, UR20 ;  /* 0x0000001400107c02 */ /* 0x000fe40008000f00 */
[----:B------:R-:W-:Y:S02]  /*19b0*/  MOV R17, UR21 ;  /* 0x0000001500117c02 */ /* 0x000fe40008000f00 */
[----:B------:R-:W-:Y:S02]  /*19c0*/  MOV R20, UR28 ;  /* 0x0000001c00147c02 */ /* 0x000fe40008000f00 */
[----:B------:R-:W-:Y:S01]  /*19d0*/  MOV R21, UR29 ;  /* 0x0000001d00157c02 */ /* 0x000fe20008000f00 */
[C---:B------:R-:W-:Y:S01]  /*19e0*/  IMAD.WIDE.U32 R16, R33.reuse, 0x4, R16 ;  /* 0x0000000421107825 */ /* 0x040fe200078e0010 */
[----:B------:R-:W-:Y:S02]  /*19f0*/  MOV R12, UR18 ;  /* 0x00000012000c7c02 */ /* 0x000fe40008000f00 */
[----:B------:R-:W-:Y:S01]  /*1a00*/  MOV R13, UR19 ;  /* 0x00000013000d7c02 */ /* 0x000fe20008000f00 */
[----:B------:R-:W-:-:S02]  /*1a10*/  IMAD.WIDE.U32 R20, R33, 0x4, R20 ;  /* 0x0000000421147825 */ /* 0x000fc400078e0014 */
[----:B------:R-:W2:Y:S02]  /*1a20*/  LDG.E.128 R16, desc[UR36][R16.64] ;  /* 0x0000002410107981 */ /* 0x000ea4000c1e1d00 */
[----:B------:R-:W-:Y:S02]  /*1a30*/  IMAD.WIDE.U32 R12, R33, 0x4, R12 ;  /* 0x00000004210c7825 */ /* 0x000fe400078e000c */
[----:B------:R-:W3:Y:S04]  /*1a40*/  LDG.E.128 R20, desc[UR36][R20.64] ;  /* 0x0000002414147981 */ /* 0x000ee8000c1e1d00 */
[----:B------:R-:W4:Y:S01]  /*1a50*/  LDG.E.128 R12, desc[UR36][R12.64] ;  /* 0x000000240c0c7981 */ /* 0x000f22000c1e1d00 */
[----:B------:R-:W-:Y:S01]  /*1a60*/  ISETP.GT.U32.AND P0, PT, R32, 0xff, PT ;  /* 0x000000ff2000780c */ /* 0x000fe20003f04070 */
[----:B------:R-:W-:Y:S01]  /*1a70*/  BSSY.RECONVERGENT B0, `(.L_x_10) ;  /* 0x0000052000007945 */ /* 0x000fe20003800200 */
[----:B------:R-:W-:-:S02]  /*1a80*/  CS2R R6, SRZ ;  /* 0x0000000000067805 */ /* 0x000fc4000001ff00 */
[----:B------:R-:W-:Y:S02]  /*1a90*/  CS2R R4, SRZ ;  /* 0x0000000000047805 */ /* 0x000fe4000001ff00 */
[----:B------:R-:W-:Y:S02]  /*1aa0*/  CS2R R10, SRZ ;  /* 0x00000000000a7805 */ /* 0x000fe4000001ff00 */
[----:B------:R-:W-:Y:S01]  /*1ab0*/  CS2R R8, SRZ ;  /* 0x0000000000087805 */ /* 0x000fe2000001ff00 */
[----:B0-2---:R0:W-:Y:S04]  /*1ac0*/  STS.128 [R40], R16 ;  /* 0x0000001028007388 */ /* 0x0051e80000000c00 */
[----:B---3--:R0:W-:Y:S04]  /*1ad0*/  STS.128 [R39], R20 ;  /* 0x0000001427007388 */ /* 0x0081e80000000c00 */
[----:B----4-:R0:W-:Y:S01]  /*1ae0*/  STS.128 [R38], R12 ;  /* 0x0000000c26007388 */ /* 0x0101e20000000c00 */
[----:B------:R-:W-:Y:S06]  /*1af0*/  BAR.SYNC.DEFER_BLOCKING 0x0 ;  /* 0x0000000000007b1d */ /* 0x000fec0000010000 */
[----:B------:R-:W-:Y:S05]  /*1b00*/  @P0 BRA `(.L_x_11) ;  /* 0x0000000400200947 */ /* 0x000fea0003800000 */
[----:B0-----:R0:W1:Y:S01]  /*1b10*/  LDS.128 R12, [R40] ;  /* 0x00000000280c7984 */ /* 0x0010620000000c00 */
[----:B------:R-:W-:Y:S01]  /*1b20*/  HFMA2 R7, -RZ, RZ, 0, 0 ;  /* 0x00000000ff077431 */ /* 0x000fe200000001ff */
[----:B------:R-:W-:Y:S02]  /*1b30*/  MOV R26, R35 ;  /* 0x00000023001a7202 */ /* 0x000fe40000000f00 */
[----:B------:R0:W2:Y:S01]  /*1b40*/  LDS.128 R16, [R38] ;  /* 0x0000000026107984 */ /* 0x0000a20000000c00 */
[----:B------:R-:W-:Y:S02]  /*1b50*/  MOV R25, R36 ;  /* 0x0000002400197202 */ /* 0x000fe40000000f00 */
[----:B------:R-:W-:Y:S02]  /*1b60*/  MOV R24, R37 ;  /* 0x0000002500187202 */ /* 0x000fe40000000f00 */
[----:B------:R-:W-:-:S07]  /*1b70*/  MOV R27, R34 ;  /* 0x00000022001b7202 */ /* 0x000fce0000000f00 */
.L_x_12:
[----:B------:R-:W1:Y:S01]  /*1b80*/  LDS.64 R20, [R26+-0x8] ;  /* 0xfffff8001a147984 */ /* 0x000e620000000a00 */
[----:B------:R-:W-:Y:S02]  /*1b90*/  MOV R22, 0x3bbb989d ;  /* 0x3bbb989d00167802 */ /* 0x000fe40000000f00 */
[----:B------:R-:W-:Y:S02]  /*1ba0*/  MOV R23, 0x437c0000 ;  /* 0x437c000000177802 */ /* 0x000fe40000000f00 */
[----:B------:R-:W-:-:S04]  /*1bb0*/  IADD3 R27, PT, PT, R27, 0x1, RZ ;  /* 0x000000011b1b7810 */ /* 0x000fc80007ffe0ff */
[----:B------:R-:W-:Y:S01]  /*1bc0*/  ISETP.NE.AND P0, PT, R27, 0x10, PT ;  /* 0x000000101b00780c */ /* 0x000fe20003f05270 */
[----:B-1----:R-:W-:Y:S01]  /*1bd0*/  FADD R31, -R12, R20 ;  /* 0x000000140c1f7221 */ /* 0x002fe20000000100 */
[----:B------:R-:W-:Y:S02]  /*1be0*/  FADD R29, -R13, R21 ;  /* 0x000000150d1d7221 */ /* 0x000fe40000000100 */
[----:B------:R1:W3:Y:S01]  /*1bf0*/  LDS.64 R20, [R26] ;  /* 0x000000001a147984 */ /* 0x0002e20000000a00 */
[-C--:B------:R-:W-:Y:S01]  /*1c00*/  FFMA.SAT R28, R31, R22.reuse, 0.5 ;  /* 0x3f0000001f1c7423 */ /* 0x080fe20000002016 */
[----:B------:R-:W-:-:S03]  /*1c10*/  FFMA.SAT R44, R29, R22, 0.5 ;  /* 0x3f0000001d2c7423 */ /* 0x000fc60000002016 */
[----:B------:R-:W-:Y:S01]  /*1c20*/  FFMA.RM R28, R28, R23, 12582913 ;  /* 0x4b4000011c1c7423 */ /* 0x000fe20000004017 */
[----:B-1----:R-:W-:-:S03]  /*1c30*/  IADD3 R26, PT, PT, R26, 0x100, RZ ;  /* 0x000001001a1a7810 */ /* 0x002fc60007ffe0ff */
[C---:B------:R-:W-:Y:S01]  /*1c40*/  FADD R30, R28.reuse, -12583039 ;  /* 0xcb40007f1c1e7421 */ /* 0x040fe20000000000 */
[----:B------:R-:W-:Y:S02]  /*1c50*/  SHF.L.U32 R41, R28, 0x17, RZ ;  /* 0x000000171c297819 */ /* 0x000fe400000006ff */
[----:B------:R1:W4:Y:S01]  /*1c60*/  LDS R28, [R24] ;  /* 0x00000000181c7984 */ /* 0x0003220000000800 */
[----:B------:R-:W-:Y:S01]  /*1c70*/  FFMA R42, R31, 1.4426950216293334961, -R30 ;  /* 0x3fb8aa3b1f2a7823 */ /* 0x000fe2000000081e */
[----:B------:R-:W-:-:S03]  /*1c80*/  FFMA.RM R30, R44, R23, 12582913 ;  /* 0x4b4000012c1e7423 */ /* 0x000fc60000004017 */
[----:B------:R-:W-:Y:S01]  /*1c90*/  FFMA R42, R31, 1.925963033500011079e-08, R42 ;  /* 0x32a570601f2a7823 */ /* 0x000fe2000000002a */
[----:B------:R-:W-:Y:S01]  /*1ca0*/  FADD R44, R30, -12583039 ;  /* 0xcb40007f1e2c7421 */ /* 0x000fe20000000000 */
[----:B-1----:R-:W-:-:S03]  /*1cb0*/  IADD3 R24, PT, PT, R24, 0x40, RZ ;  /* 0x0000004018187810 */ /* 0x002fc60007ffe0ff */
[C---:B------:R-:W-:Y:S01]  /*1cc0*/  FFMA R44, R29.reuse, 1.4426950216293334961, -R44 ;  /* 0x3fb8aa3b1d2c7823 */ /* 0x040fe2000000082c */
[----:B------:R-:W1:Y:S03]  /*1cd0*/  MUFU.EX2 R42, R42 ;  /* 0x0000002a002a7308 */ /* 0x000e660000000800 */
[----:B------:R-:W-:Y:S01]  /*1ce0*/  FFMA R44, R29, 1.925963033500011079e-08, R44 ;  /* 0x32a570601d2c7823 */ /* 0x000fe2000000002c */
[----:B------:R-:W-:-:S05]  /*1cf0*/  SHF.L.U32 R29, R30, 0x17, RZ ;  /* 0x000000171e1d7819 */ /* 0x000fca00000006ff */
[----:B------:R-:W5:Y:S01]  /*1d00*/  MUFU.EX2 R44, R44 ;  /* 0x0000002c002c7308 */ /* 0x000f620000000800 */
[----:B---3--:R-:W-:Y:S01]  /*1d10*/  FADD R43, R20, -R14 ;  /* 0x8000000e142b7221 */ /* 0x008fe20000000000 */
[----:B------:R-:W-:Y:S01]  /*1d20*/  FADD R31, -R15, R21 ;  /* 0x000000150f1f7221 */ /* 0x000fe20000000100 */
[----:B-1----:R-:W-:Y:S01]  /*1d30*/  FMUL R41, R41, R42 ;  /* 0x0000002a29297220 */ /* 0x002fe20000400000 */
[----:B------:R-:W1:Y:S01]  /*1d40*/  LDS.64 R20, [R25+-0x8] ;  /* 0xfffff80019147984 */ /* 0x000e620000000a00 */
[-C--:B------:R-:W-:Y:S01]  /*1d50*/  FFMA.SAT R30, R43, R22.reuse, 0.5 ;  /* 0x3f0000002b1e7423 */ /* 0x080fe20000002016 */
[----:B------:R-:W-:-:S03]  /*1d60*/  FFMA.SAT R42, R31, R22, 0.5 ;  /* 0x3f0000001f2a7423 */ /* 0x000fc60000002016 */
[-C--:B------:R-:W-:Y:S01]  /*1d70*/  FFMA.RM R22, R30, R23.reuse, 12582913 ;  /* 0x4b4000011e167423 */ /* 0x080fe20000004017 */
[----:B------:R-:W-:Y:S01]  /*1d80*/  FFMA.RM R30, R42, R23, 12582913 ;  /* 0x4b4000012a1e7423 */ /* 0x000fe20000004017 */
[----:B-----5:R-:W-:Y:S02]  /*1d90*/  FMUL R29, R29, R44 ;  /* 0x0000002c1d1d7220 */ /* 0x020fe40000400000 */
[----:B------:R-:W-:Y:S01]  /*1da0*/  FADD R42, R22, -12583039 ;  /* 0xcb40007f162a7421 */ /* 0x000fe20000000000 */
[----:B----4-:R-:W-:-:S03]  /*1db0*/  FMUL R41, R28, R41 ;  /* 0x000000291c297220 */ /* 0x010fc60000400000 */
[----:B------:R-:W-:-:S04]  /*1dc0*/  FFMA R42, R43, 1.4426950216293334961, -R42 ;  /* 0x3fb8aa3b2b2a7823 */ /* 0x000fc8000000082a */
[----:B------:R-:W-:Y:S01]  /*1dd0*/  FFMA R42, R43, 1.925963033500011079e-08, R42 ;  /* 0x32a570602b2a7823 */ /* 0x000fe2000000002a */
[----:B------:R-:W-:Y:S02]  /*1de0*/  SHF.L.U32 R43, R22, 0x17, RZ ;  /* 0x00000017162b7819 */ /* 0x000fe400000006ff */
[----:B------:R3:W4:Y:S03]  /*1df0*/  LDS.64 R22, [R25] ;  /* 0x0000000019167984 */ /* 0x0007260000000a00 */
[----:B------:R-:W5:Y:S01]  /*1e00*/  MUFU.EX2 R42, R42 ;  /* 0x0000002a002a7308 */ /* 0x000f620000000800 */
[----:B---3--:R-:W-:Y:S01]  /*1e10*/  IADD3 R25, PT, PT, R25, 0x100, RZ ;  /* 0x0000010019197810 */ /* 0x008fe20007ffe0ff */
[----:B-1----:R-:W-:Y:S01]  /*1e20*/  FMUL R41, R41, R20 ;  /* 0x0000001429297220 */ /* 0x002fe20000400000 */
[C---:B------:R-:W-:Y:S01]  /*1e30*/  FADD R20, R30.reuse, -12583039 ;  /* 0xcb40007f1e147421 */ /* 0x040fe20000000000 */
[----:B------:R-:W-:Y:S01]  /*1e40*/  SHF.L.U32 R30, R30, 0x17, RZ ;  /* 0x000000171e1e7819 */ /* 0x000fe200000006ff */
[----:B-----5:R-:W-:Y:S01]  /*1e50*/  FMUL R43, R43, R42 ;  /* 0x0000002a2b2b7220 */ /* 0x020fe20000400000 */
[----:B------:R-:W-:Y:S01]  /*1e60*/  FADD R4, R41, R4 ;  /* 0x0000000429047221 */ /* 0x000fe20000000000 */
[----:B------:R-:W-:Y:S01]  /*1e70*/  FFMA R20, R31, 1.4426950216293334961, -R20 ;  /* 0x3fb8aa3b1f147823 */ /* 0x000fe20000000814 */
[----:B--2---:R-:W-:Y:S01]  /*1e80*/  FFMA R8, -R16, R41, R8 ;  /* 0x0000002910087223 */ /* 0x004fe20000000108 */
[----:B------:R-:W-:-:S02]  /*1e90*/  FMUL R43, R28, R43 ;  /* 0x0000002b1c2b7220 */ /* 0x000fc40000400000 */
[----:B------:R-:W-:Y:S01]  /*1ea0*/  FFMA R31, R31, 1.925963033500011079e-08, R20 ;  /* 0x32a570601f1f7823 */ /* 0x000fe20000000014 */
[----:B------:R-:W-:-:S04]  /*1eb0*/  FMUL R20, R28, R29 ;  /* 0x0000001d1c147220 */ /* 0x000fc80000400000 */
[----:B------:R-:W-:Y:S01]  /*1ec0*/  FMUL R20, R20, R21 ;  /* 0x0000001514147220 */ /* 0x000fe20000400000 */
[----:B------:R-:W1:Y:S03]  /*1ed0*/  MUFU.EX2 R31, R31 ;  /* 0x0000001f001f7308 */ /* 0x000e660000000800 */
[C---:B------:R-:W-:Y:S01]  /*1ee0*/  FADD R5, R20.reuse, R5 ;  /* 0x0000000514057221 */ /* 0x040fe20000000000 */
[----:B------:R-:W-:Y:S01]  /*1ef0*/  FFMA R9, R20, -R17, R9 ;  /* 0x8000001114097223 */ /* 0x000fe20000000009 */
[----:B----4-:R-:W-:-:S04]  /*1f00*/  FMUL R43, R43, R22 ;  /* 0x000000162b2b7220 */ /* 0x010fc80000400000 */
[C---:B------:R-:W-:Y:S01]  /*1f10*/  FADD R6, R43.reuse, R6 ;  /* 0x000000062b067221 */ /* 0x040fe20000000000 */
[----:B------:R-:W-:Y:S01]  /*1f20*/  FFMA R10, R43, -R18, R10 ;  /* 0x800000122b0a7223 */ /* 0x000fe2000000000a */
[----:B-1----:R-:W-:-:S04]  /*1f30*/  FMUL R45, R30, R31 ;  /* 0x0000001f1e2d7220 */ /* 0x002fc80000400000 */
[----:B------:R-:W-:-:S04]  /*1f40*/  FMUL R28, R28, R45 ;  /* 0x0000002d1c1c7220 */ /* 0x000fc80000400000 */
[----:B------:R-:W-:-:S04]  /*1f50*/  FMUL R28, R28, R23 ;  /* 0x000000171c1c7220 */ /* 0x000fc80000400000 */
[C---:B------:R-:W-:Y:S01]  /*1f60*/  FADD R7, R28.reuse, R7 ;  /* 0x000000071c077221 */ /* 0x040fe20000000000 */
[----:B------:R-:W-:Y:S01]  /*1f70*/  FFMA R11, R28, -R19, R11 ;  /* 0x800000131c0b7223 */ /* 0x000fe2000000000b */
[----:B------:R-:W-:Y:S06]  /*1f80*/  @P0 BRA `(.L_x_12) ;  /* 0xfffffff800fc0947 */ /* 0x000fec000383ffff */
.L_x_11:
[----:B------:R-:W-:Y:S05]  /*1f90*/  BSYNC.RECONVERGENT B0 ;  /* 0x0000000000007941 */ /* 0x000fea0003800200 */
.L_x_10:
[----:B------:R-:W-:Y:S01]  /*1fa0*/  BAR.SYNC.DEFER_BLOCKING 0x0 ;  /* 0x0000000000007b1d */ /* 0x000fe20000010000 */
[----:B------:R-:W-:Y:S02]  /*1fb0*/  MOV R41, RZ ;  /* 0x000000ff00297202 */ /* 0x000fe40000000f00 */
[----:B0-----:R-:W-:Y:S02]  /*1fc0*/  CS2R R22, SRZ ;  /* 0x0000000000167805 */ /* 0x001fe4000001ff00 */
[----:B------:R-:W-:Y:S01]  /*1fd0*/  CS2R R20, SRZ ;  /* 0x0000000000147805 */ /* 0x000fe2000001ff00 */
[----:B------:R-:W-:Y:S01]  /*1fe0*/  BSSY.RECONVERGENT B0, `(.L_x_13) ;  /* 0x0000044000007945 */ /* 0x000fe20003800200 */
[----:B------:R0:W1:Y:S04]  /*1ff0*/  LDS.128 R12, [R40] ;  /* 0x00000000280c7984 */ /* 0x0000680000000c00 */
[----:B------:R0:W2:Y:S02]  /*2000*/  LDS.128 R16, [R39] ;  /* 0x0000000027107984 */ /* 0x0000a40000000c00 */
.L_x_14:
[C---:B------:R-:W-:Y:S01]  /*2010*/  LEA R24, R41.reuse, UR5, 0x8 ;  /* 0x0000000529187c11 */ /* 0x040fe2000f8e40ff */
[----:B------:R-:W-:Y:S01]  /*2020*/  HFMA2 R42, -RZ, RZ, 0.96630859375, -0.0022525787353515625 ;  /* 0x3bbb989dff2a7431 */ /* 0x000fe200000001ff */
[----:B------:R-:W-:Y:S02]  /*2030*/  LEA R44, R41, R2, 0x2 ;  /* 0x00000002292c7211 */ /* 0x000fe400078e10ff */
[----:B------:R-:W-:-:S04]  /*2040*/  LEA R26, R3, R24, 0x2 ;  /* 0x00000018031a7211 */ /* 0x000fc800078e10ff */
[----:B------:R-:W-:Y:S04]  /*2050*/  LDS R44, [R44] ;  /* 0x000000002c2c7984 */ /* 0x000fe80000000800 */
[----:B------:R-:W1:Y:S02]  /*2060*/  LDS.128 R24, [R26] ;  /* 0x000000001a187984 */ /* 0x000e640000000c00 */
[----:B-1----:R-:W-:Y:S01]  /*2070*/  FADD R29, R12, -R24 ;  /* 0x800000180c1d7221 */ /* 0x002fe20000000000 */
[----:B------:R-:W-:Y:S01]  /*2080*/  MOV R24, 0x437c0000 ;  /* 0x437c000000187802 */ /* 0x000fe20000000f00 */
[----:B------:R-:W-:Y:S01]  /*2090*/  FADD R25, R13, -R25 ;  /* 0x800000190d197221 */ /* 0x000fe20000000000 */
[----:B------:R-:W-:Y:S01]  /*20a0*/  FADD R27, R15, -R27 ;  /* 0x8000001b0f1b7221 */ /* 0x000fe20000000000 */
[----:B------:R-:W-:-:S04]  /*20b0*/  FFMA.SAT R31, R29, R42, 0.5 ;  /* 0x3f0000001d1f7423 */ /* 0x000fc8000000202a */
[----:B------:R-:W-:-:S04]  /*20c0*/  FFMA.RM R28, R31, R24, 12582913 ;  /* 0x4b4000011f1c7423 */ /* 0x000fc80000004018 */
[C---:B------:R-:W-:Y:S01]  /*20d0*/  FADD R30, R28.reuse, -12583039 ;  /* 0xcb40007f1c1e7421 */ /* 0x040fe20000000000 */
[----:B------:R-:W-:-:S03]  /*20e0*/  SHF.L.U32 R28, R28, 0x17, RZ ;  /* 0x000000171c1c7819 */ /* 0x000fc600000006ff */
[----:B------:R-:W-:-:S04]  /*20f0*/  FFMA R30, R29, 1.4426950216293334961, -R30 ;  /* 0x3fb8aa3b1d1e7823 */ /* 0x000fc8000000081e */
[----:B------:R-:W-:Y:S01]  /*2100*/  FFMA R31, R29, 1.925963033500011079e-08, R30 ;  /* 0x32a570601d1f7823 */ /* 0x000fe2000000001e */
[----:B------:R-:W-:-:S04]  /*2110*/  FFMA.SAT R29, R25, R42, 0.5 ;  /* 0x3f000000191d7423 */ /* 0x000fc8000000202a */
[----:B------:R-:W-:Y:S01]  /*2120*/  FFMA.RM R29, R29, R24, 12582913 ;  /* 0x4b4000011d1d7423 */ /* 0x000fe20000004018 */
[----:B------:R-:W1:Y:S03]  /*2130*/  MUFU.EX2 R31, R31 ;  /* 0x0000001f001f7308 */ /* 0x000e660000000800 */
[C---:B------:R-:W-:Y:S01]  /*2140*/  FADD R30, R29.reuse, -12583039 ;  /* 0xcb40007f1d1e7421 */ /* 0x040fe20000000000 */
[----:B------:R-:W-:-:S03]  /*2150*/  SHF.L.U32 R43, R29, 0x17, RZ ;  /* 0x000000171d2b7819 */ /* 0x000fc600000006ff */
[----:B------:R-:W-:-:S04]  /*2160*/  FFMA R30, R25, 1.4426950216293334961, -R30 ;  /* 0x3fb8aa3b191e7823 */ /* 0x000fc8000000081e */
[----:B------:R-:W-:-:S04]  /*2170*/  FFMA R45, R25, 1.925963033500011079e-08, R30 ;  /* 0x32a57060192d7823 */ /* 0x000fc8000000001e */
[----:B------:R3:W4:Y:S01]  /*2180*/  MUFU.EX2 R30, R45 ;  /* 0x0000002d001e7308 */ /* 0x0007220000000800 */
[----:B-1----:R-:W-:Y:S01]  /*2190*/  FMUL R25, R28, R31 ;  /* 0x0000001f1c197220 */ /* 0x002fe20000400000 */
[C---:B------:R-:W-:Y:S02]  /*21a0*/  LEA R28, R41.reuse, UR7, 0x8 ;  /* 0x00000007291c7c11 */ /* 0x040fe4000f8e40ff */
[----:B------:R-:W-:Y:S01]  /*21b0*/  IADD3 R41, PT, PT, R41, 0x1, RZ ;  /* 0x0000000129297810 */ /* 0x000fe20007ffe0ff */
[----:B------:R-:W-:Y:S01]  /*21c0*/  FMUL R25, R44, R25 ;  /* 0x000000192c197220 */ /* 0x000fe20000400000 */
[----:B------:R-:W-:Y:S01]  /*21d0*/  LEA R29, R3, R28, 0x2 ;  /* 0x0000001c031d7211 */ /* 0x000fe200078e10ff */
[----:B---3--:R-:W-:Y:S01]  /*21e0*/  FFMA.SAT R45, R27, R42, 0.5 ;  /* 0x3f0000001b2d7423 */ /* 0x008fe2000000202a */
[----:B------:R-:W-:Y:S01]  /*21f0*/  ISETP.NE.AND P0, PT, R41, R0, PT ;  /* 0x000000002900720c */ /* 0x000fe20003f05270 */
[----:B----4-:R-:W-:-:S03]  /*2200*/  FMUL R43, R43, R30 ;  /* 0x0000001e2b2b7220 */ /* 0x010fc60000400000 */
[----:B------:R-:W1:Y:S02]  /*2210*/  LDS.128 R28, [R29] ;  /* 0x000000001d1c7984 */ /* 0x000e640000000c00 */
[----:B-1----:R-:W-:Y:S01]  /*2220*/  FMUL R25, R25, R28 ;  /* 0x0000001c19197220 */ /* 0x002fe20000400000 */
[----:B------:R-:W-:-:S03]  /*2230*/  FMUL R28, R44, R43 ;  /* 0x0000002b2c1c7220 */ /* 0x000fc60000400000 */
[----:B------:R-:W-:Y:S01]  /*2240*/  FADD R20, R25, R20 ;  /* 0x0000001419147221 */ /* 0x000fe20000000000 */
[----:B--2---:R-:W-:Y:S01]  /*2250*/  FFMA R8, R16, R25, R8 ;  /* 0x0000001910087223 */ /* 0x004fe20000000008 */
[----:B------:R-:W-:Y:S01]  /*2260*/  FADD R25, R14, -R26 ;  /* 0x8000001a0e197221 */ /* 0x000fe20000000000 */
[----:B------:R-:W-:-:S03]  /*2270*/  FMUL R28, R28, R29 ;  /* 0x0000001d1c1c7220 */ /* 0x000fc60000400000 */
[----:B------:R-:W-:Y:S01]  /*2280*/  FFMA.SAT R43, R25, R42, 0.5 ;  /* 0x3f000000192b7423 */ /* 0x000fe2000000202a */
[C---:B------:R-:W-:Y:S01]  /*2290*/  FADD R21, R28.reuse, R21 ;  /* 0x000000151c157221 */ /* 0x040fe20000000000 */
[----:B------:R-:W-:Y:S02]  /*22a0*/  FFMA R9, R28, R17, R9 ;  /* 0x000000111c097223 */ /* 0x000fe40000000009 */
[-C--:B------:R-:W-:Y:S01]  /*22b0*/  FFMA.RM R26, R43, R24.reuse, 12582913 ;  /* 0x4b4000012b1a7423 */ /* 0x080fe20000004018 */
[----:B------:R-:W-:-:S03]  /*22c0*/  FFMA.RM R24, R45, R24, 12582913 ;  /* 0x4b4000012d187423 */ /* 0x000fc60000004018 */
[----:B------:R-:W-:Y:S01]  /*22d0*/  FADD R28, R26, -12583039 ;  /* 0xcb40007f1a1c7421 */ /* 0x000fe20000000000 */
[----:B------:R-:W-:Y:S01]  /*22e0*/  FADD R42, R24, -12583039 ;  /* 0xcb40007f182a7421 */ /* 0x000fe20000000000 */
[----:B------:R-:W-:Y:S02]  /*22f0*/  SHF.L.U32 R26, R26, 0x17, RZ ;  /* 0x000000171a1a7819 */ /* 0x000fe400000006ff */
[----:B------:R-:W-:Y:S01]  /*2300*/  FFMA R28, R25, 1.4426950216293334961, -R28 ;  /* 0x3fb8aa3b191c7823 */ /* 0x000fe2000000081c */
[----:B------:R-:W-:Y:S01]  /*2310*/  FFMA R42, R27, 1.4426950216293334961, -R42 ;  /* 0x3fb8aa3b1b2a7823 */ /* 0x000fe2000000082a */
[----:B------:R-:W-:Y:S02]  /*2320*/  SHF.L.U32 R24, R24, 0x17, RZ ;  /* 0x0000001718187819 */ /* 0x000fe400000006ff */
[----:B------:R-:W-:Y:S01]  /*2330*/  FFMA R28, R25, 1.925963033500011079e-08, R28 ;  /* 0x32a57060191c7823 */ /* 0x000fe2000000001c */
[----:B------:R-:W-:-:S03]  /*2340*/  FFMA R42, R27, 1.925963033500011079e-08, R42 ;  /* 0x32a570601b2a7823 */ /* 0x000fc6000000002a */
[----:B------:R-:W1:Y:S08]  /*2350*/  MUFU.EX2 R25, R28 ;  /* 0x0000001c00197308 */ /* 0x000e700000000800 */
[----:B------:R-:W2:Y:S01]  /*2360*/  MUFU.EX2 R27, R42 ;  /* 0x0000002a001b7308 */ /* 0x000ea20000000800 */
[----:B-1----:R-:W-:-:S04]  /*2370*/  FMUL R25, R26, R25 ;  /* 0x000000191a197220 */ /* 0x002fc80000400000 */
[----:B------:R-:W-:Y:S01]  /*2380*/  FMUL R25, R44, R25 ;  /* 0x000000192c197220 */ /* 0x000fe20000400000 */
[----:B--2---:R-:W-:-:S03]  /*2390*/  FMUL R27, R24, R27 ;  /* 0x0000001b181b7220 */ /* 0x004fc60000400000 */
[----:B------:R-:W-:Y:S01]  /*23a0*/  FMUL R25, R25, R30 ;  /* 0x0000001e19197220 */ /* 0x000fe20000400000 */
[----:B------:R-:W-:-:S03]  /*23b0*/  FMUL R44, R44, R27 ;  /* 0x0000001b2c2c7220 */ /* 0x000fc60000400000 */
[C---:B------:R-:W-:Y:S01]  /*23c0*/  FADD R22, R25.reuse, R22 ;  /* 0x0000001619167221 */ /* 0x040fe20000000000 */
[----:B------:R-:W-:Y:S01]  /*23d0*/  FFMA R10, R25, R18, R10 ;  /* 0x00000012190a7223 */ /* 0x000fe2000000000a */
[----:B------:R-:W-:-:S04]  /*23e0*/  FMUL R44, R44, R31 ;  /* 0x0000001f2c2c7220 */ /* 0x000fc80000400000 */
[C---:B------:R-:W-:Y:S01]  /*23f0*/  FADD R23, R44.reuse, R23 ;  /* 0x000000172c177221 */ /* 0x040fe20000000000 */
[----:B------:R-:W-:Y:S01]  /*2400*/  FFMA R11, R44, R19, R11 ;  /* 0x000000132c0b7223 */ /* 0x000fe2000000000b */
[----:B------:R-:W-:Y:S06]  /*2410*/  @P0 BRA `(.L_x_14) ;  /* 0xfffffff800fc0947 */ /* 0x000fec000383ffff */
[----:B------:R-:W-:Y:S05]  /*2420*/  BSYNC.RECONVERGENT B0 ;  /* 0x0000000000007941 */ /* 0x000fea0003800200 */
.L_x_13:
        /* <DEDUP_REMOVED lines=8> */
[----:B------:R-:W-:Y:S01]  /*24b0*/  MOV R12, UR26 ;  /* 0x0000001a000c7c02 */ /* 0x000fe20008000f00 */
[----:B------:R-:W-:Y:S01]  /*24c0*/  UISETP.NE.AND UP0, UPT, UR4, UR30, UPT ;  /* 0x0000001e0400728c */ /* 0x000fe2000bf05270 */
[----:B------:R-:W-:Y:S01]  /*24d0*/  MOV R13, UR27 ;  /* 0x0000001b000d7c02 */ /* 0x000fe20008000f00 */
[----:B------:R-:W-:Y:S01]  /*24e0*/  IMAD.WIDE.U32 R16, R33, 0x4, R16 ;  /* 0x0000000421107825 */ /* 0x000fe200078e0010 */
[----:B------:R1:W-:Y:S01]  /*24f0*/  STG.E.128 desc[UR36][R14.64], R20 ;  /* 0x000000140e007986 */ /* 0x0003e2000c101d24 */
[----:B------:R-:W-:-:S02]  /*2500*/  UIADD3 UR20, UP3, UPT, UR20, 0x100, URZ ;  /* 0x0000010014147890 */ /* 0x000fc4000ff7e0ff */
[----:B------:R-:W-:Y:S01]  /*2510*/  IMAD.WIDE.U32 R12, R33, 0x4, R12 ;  /* 0x00000004210c7825 */ /* 0x000fe200078e000c */
[----:B------:R1:W-:Y:S01]  /*2520*/  STG.E.128 desc[UR36][R16.64], R4 ;  /* 0x0000000410007986 */ /* 0x0003e2000c101d24 */
[----:B------:R-:W-:Y:S02]  /*2530*/  UIADD3 UR28, UP4, UPT, UR28, 0x100, URZ ;  /* 0x000001001c1c7890 */ /* 0x000fe4000ff9e0ff */
[----:B------:R-:W-:Y:S01]  /*2540*/  UIADD3 UR18, UP5, UPT, UR18, 0x100, URZ ;  /* 0x0000010012127890 */ /* 0x000fe2000ffbe0ff */
[----:B------:R1:W-:Y:S01]  /*2550*/  STG.E.128 desc[UR36][R12.64], R8 ;  /* 0x000000080c007986 */ /* 0x0003e2000c101d24 */
[----:B------:R-:W-:Y:S02]  /*2560*/  UIADD3 UR24, UP1, UPT, UR24, 0x100, URZ ;  /* 0x0000010018187890 */ /* 0x000fe4000ff3e0ff */
[----:B------:R-:W-:Y:S02]  /*2570*/  UIADD3 UR26, UP2, UPT, UR26, 0x100, URZ ;  /* 0x000001001a1a7890 */ /* 0x000fe4000ff5e0ff */
[----:B------:R-:W-:-:S02]  /*2580*/  UIADD3.X UR21, UPT, UPT, URZ, UR21, URZ, UP3, !UPT ;  /* 0x00000015ff157290 */ /* 0x000fc40009ffe4ff */
[----:B------:R-:W-:Y:S02]  /*2590*/  UIADD3.X UR29, UPT, UPT, URZ, UR29, URZ, UP4, !UPT ;  /* 0x0000001dff1d7290 */ /* 0x000fe4000a7fe4ff */
[----:B------:R-:W-:Y:S02]  /*25a0*/  UIADD3.X UR19, UPT, UPT, URZ, UR19, URZ, UP5, !UPT ;  /* 0x00000013ff137290 */ /* 0x000fe4000affe4ff */
[----:B------:R-:W-:Y:S02]  /*25b0*/  UIADD3.X UR25, UPT, UPT, URZ, UR25, URZ, UP1, !UPT ;  /* 0x00000019ff197290 */ /* 0x000fe40008ffe4ff */
[----:B------:R-:W-:Y:S01]  /*25c0*/  UIADD3.X UR27, UPT, UPT, URZ, UR27, URZ, UP2, !UPT ;  /* 0x0000001bff1b7290 */ /* 0x000fe200097fe4ff */
[----:B------:R-:W-:Y:S06]  /*25d0*/  BAR.SYNC.DEFER_BLOCKING 0x0 ;  /* 0x0000000000007b1d */ /* 0x000fec0000010000 */
[----:B-1----:R-:W-:Y:S05]  /*25e0*/  BRA.U UP0, `(.L_x_15) ;  /* 0xfffffff100ec7547 */ /* 0x002fea000b83ffff */
[----:B------:R-:W-:Y:S05]  /*25f0*/  EXIT ;  /* 0x000000000000794d */ /* 0x000fea0003800000 */
.L_x_16:
[----:B------:R-:W-:-:S00]  /*2600*/  BRA `(.L_x_16) ;  /* 0xfffffffc00fc7947 */ /* 0x000fc0000383ffff */
[----:B------:R-:W-:-:S00]  /*2610*/  NOP ;  /* 0x0000000000007918 */ /* 0x000fc00000000000 */
        /* <DEDUP_REMOVED lines=14> */
.L_x_30:


//--------------------- .text._Z20fwd_o_chunk16_dim64xiiiPfS_S_S_S_S_S_ --------------------------
	.section	.text._Z20fwd_o_chunk16_dim64xiiiPfS_S_S_S_S_S_,"ax",@progbits
	.align	128
        .global         _Z20fwd_o_chunk16_dim64xiiiPfS_S_S_S_S_S_
        .type           _Z20fwd_o_chunk16_dim64xiiiPfS_S_S_S_S_S_,@function
        .size           _Z20fwd_o_chunk16_dim64xiiiPfS_S_S_S_S_S_,(.L_x_31 - _Z20fwd_o_chunk16_dim64xiiiPfS_S_S_S_S_S_)
        .other          _Z20fwd_o_chunk16_dim64xiiiPfS_S_S_S_S_S_,@"STO_CUDA_ENTRY STV_DEFAULT"
_Z20fwd_o_chunk16_dim64xiiiPfS_S_S_S_S_S_:
.text._Z20fwd_o_chunk16_dim64xiiiPfS_S_S_S_S_S_:
[----:B------:R-:W-:Y:S01]  /*0000*/  LDC R1, c[0x0][0x37c] ;  /* 0x0000df00ff017b82 */ /* 0x000fe20000000800 */
[----:B------:R-:W0:Y:S07]  /*0010*/  S2R R24, SR_TID.X ;  /* 0x0000000000187919 */ /* 0x000e2e0000002100 */
[----:B------:R-:W1:Y:S01]  /*0020*/  S2UR UR19, SR_CgaCtaId ;  /* 0x00000000001379c3 */ /* 0x000e620000008800 */
[----:B------:R-:W2:Y:S01]  /*0030*/  LDCU UR23, c[0x0][0x388] ;  /* 0x00007100ff1777ac */ /* 0x000ea20008000800 */
[----:B------:R-:W-:Y:S01]  /*0040*/  HFMA2 R20, -RZ, RZ, 0, 0 ;  /* 0x00000000ff147431 */ /* 0x000fe200000001ff */
[----:B------:R-:W3:Y:S05]  /*0050*/  LDCU UR22, c[0x0][0x384] ;  /* 0x00007080ff1677ac */ /* 0x000eea0008000800 */
[----:B------:R-:W3:Y:S01]  /*0060*/  S2UR UR16, SR_CTAID.X ;  /* 0x00000000001079c3 */ /* 0x000ee20000002500 */
[----:B------:R-:W4:Y:S01]  /*0070*/  LDCU.128 UR4, c[0x0][0x390] ;  /* 0x00007200ff0477ac */ /* 0x000f220008000c00 */
[----:B------:R-:W5:Y:S01]  /*0080*/  LDCU.128 UR8, c[0x0][0x3a0] ;  /* 0x00007400ff0877ac */ /* 0x000f620008000c00 */
[----:B------:R-:W5:Y:S01]  /*0090*/  LDCU.64 UR12, c[0x0][0x3b0] ;  /* 0x00007600ff0c77ac */ /* 0x000f620008000a00 */
[----:B------:R-:W5:Y:S01]  /*00a0*/  LDCU.64 UR14, c[0x0][0x3c0] ;  /* 0x00007800ff0e77ac */ /* 0x000f620008000a00 */
[----:B--2---:R-:W-:Y:S01]  /*00b0*/  UISETP.GE.AND UP0, UPT, UR23, 0x1, UPT ;  /* 0x000000011700788c */ /* 0x004fe2000bf06270 */
[----:B------:R-:W-:Y:S01]  /*00c0*/  UMOV UR18, 0x400 ;  /* 0x0000040000127882 */ /* 0x000fe20000000000 */
[----:B------:R-:W2:Y:S01]  /*00d0*/  LDCU.64 UR20, c[0x0][0x358] ;  /* 0x00006b00ff1477ac */ /* 0x000ea20008000a00 */
[----:B0-----:R-:W-:Y:S01]  /*00e0*/  SHF.R.U32.HI R29, RZ, 0x4, R24 ;  /* 0x00000004ff1d7819 */ /* 0x001fe20000011618 */
[----:B-1----:R-:W-:Y:S01]  /*00f0*/  ULEA UR24, UR19, UR18, 0x18 ;  /* 0x0000001213187291 */ /* 0x002fe2000f8ec0ff */
[----:B------:R-:W-:Y:S01]  /*0100*/  LOP3.LUT R24, R24, 0xf, RZ, 0xc0, !PT ;  /* 0x0000000f18187812 */ /* 0x000fe200078ec0ff */
[----:B---3--:R-:W-:-:S04]  /*0110*/  UIMAD UR16, UR16, UR22, URZ ;  /* 0x00000016101072a4 */ /* 0x008fc8000f8e02ff */
[----:B------:R-:W-:Y:S01]  /*0120*/  UIMAD UR17, UR16, UR23, URZ ;  /* 0x00000017101172a4 */ /* 0x000fe2000f8e02ff */
[----:B------:R-:W-:Y:S01]  /*0130*/  LEA R27, R29, UR24, 0x6 ;  /* 0x000000181d1b7c11 */ /* 0x000fe2000f8e30ff */
[----:B------:R-:W-:Y:S02]  /*0140*/  UIMAD UR16, UR16, UR22, URZ ;  /* 0x00000016101072a4 */ /* 0x000fe4000f8e02ff */
[----:B----4-:R-:W-:Y:S02]  /*0150*/  UIMAD.WIDE.U32 UR4, UR17, 0x4, UR4 ;  /* 0x00000004110478a5 */ /* 0x010fe4000f8e0004 */
[----:B------:R-:W-:Y:S02]  /*0160*/  UIMAD.WIDE.U32 UR6, UR17, 0x4, UR6 ;  /* 0x00000004110678a5 */ /* 0x000fe4000f8e0006 */
[----:B-----5:R-:W-:Y:S02]  /*0170*/  UIMAD.WIDE.U32 UR8, UR17, 0x4, UR8 ;  /* 0x00000004110878a5 */ /* 0x020fe4000f8e0008 */
[----:B------:R-:W-:-:S02]  /*0180*/  UIMAD.WIDE.U32 UR10, UR17, 0x4, UR10 ;  /* 0x00000004110a78a5 */ /* 0x000fc4000f8e000a */
[----:B------:R-:W-:Y:S02]  /*0190*/  UIMAD.WIDE.U32 UR12, UR17, 0x4, UR12 ;  /* 0x00000004110c78a5 */ /* 0x000fe4000f8e000c */
[----:B------:R-:W-:Y:S01]  /*01a0*/  UIMAD.WIDE.U32 UR14, UR17, 0x4, UR14 ;  /* 0x00000004110e78a5 */ /* 0x000fe2000f8e000e */
[----:B--2---:R-:W-:Y:S11]  /*01b0*/  BRA.U !UP0, `(.L_x_17) ;  /* 0x0000001108247547 */ /* 0x004ff6000b800000 */
[----:B------:R-:W-:Y:S01]  /*01c0*/  UMOV UR17, UR4 ;  /* 0x0000000400117c82 */ /* 0x000fe20008000000 */
[----:B------:R-:W-:Y:S01]  /*01d0*/  UMOV UR22, UR5 ;  /* 0x0000000500167c82 */ /* 0x000fe20008000000 */
[----:B------:R-:W-:Y:S01]  /*01e0*/  UIADD3 UR5, UPT, UPT, UR18, 0x400, URZ ;  /* 0x0000040012057890 */ /* 0x000fe2000fffe0ff */
[----:B------:R-:W-:Y:S01]  /*01f0*/  ISETP.GT.U32.AND P0, PT, R24, R29, PT ;  /* 0x0000001d1800720c */ /* 0x000fe20003f04070 */
[----:B------:R-:W-:Y:S01]  /*0200*/  UIADD3 UR4, UPT, UPT, UR18, 0x800, URZ ;  /* 0x0000080012047890 */ /* 0x000fe2000fffe0ff */
[----:B------:R-:W-:Y:S01]  /*0210*/  IMAD R26, R29, UR23, R24 ;  /* 0x000000171d1a7c24 */ /* 0x000fe2000f8e0218 */
[----:B------:R-:W-:Y:S01]  /*0220*/  UIADD3 UR18, UPT, UPT, UR18, 0xc00, URZ ;  /* 0x00000c0012127890 */ /* 0x000fe2000fffe0ff */
[----:B------:R-:W-:Y:S01]  /*0230*/  MOV R20, RZ ;  /* 0x000000ff00147202 */ /* 0x000fe20000000f00 */
[----:B------:R-:W-:Y:S02]  /*0240*/  ULEA UR5, UR19, UR5, 0x18 ;  /* 0x0000000513057291 */ /* 0x000fe4000f8ec0ff */
[----:B------:R-:W-:-:S02]  /*0250*/  ULEA UR18, UR19, UR18, 0x18 ;  /* 0x0000001213127291 */ /* 0x000fc4000f8ec0ff */
[----:B------:R-:W-:Y:S02]  /*0260*/  ULEA UR4, UR19, UR4, 0x18 ;  /* 0x0000000413047291 */ /* 0x000fe4000f8ec0ff */
[C---:B------:R-:W-:Y:S01]  /*0270*/  LEA R3, R29.reuse, UR5, 0x6 ;  /* 0x000000051d037c11 */ /* 0x040fe2000f8e30ff */
[----:B------:R-:W0:Y:S01]  /*0280*/  LDCU UR24, c[0x0][0x388] ;  /* 0x00007100ff1877ac */ /* 0x000e220008000800 */
[C---:B------:R-:W-:Y:S02]  /*0290*/  LEA R2, R24.reuse, UR18, 0x6 ;  /* 0x0000001218027c11 */ /* 0x040fe4000f8e30ff */
[C---:B------:R-:W-:Y:S02]  /*02a0*/  LEA R3, R24.reuse, R3, 0x2 ;  /* 0x0000000318037211 */ /* 0x040fe400078e10ff */
[----:B------:R-:W-:Y:S02]  /*02b0*/  LEA R24, R24, R27, 0x2 ;  /* 0x0000001b18187211 */ /* 0x000fe400078e10ff */
[----:B------:R-:W-:-:S02]  /*02c0*/  LEA R0, R29, R2, 0x2 ;  /* 0x000000021d007211 */ /* 0x000fc400078e10ff */
[----:B------:R-:W-:Y:S01]  /*02d0*/  LEA R25, R29, UR4, 0x6 ;  /* 0x000000041d197c11 */ /* 0x000fe2000f8e30ff */
[----:B------:R-:W-:-:S06]  /*02e0*/  UMOV UR4, URZ ;  /* 0x000000ff00047c82 */ /* 0x000fcc0008000000 */
.L_x_20:
[----:B------:R-:W-:Y:S02]  /*02f0*/  MOV R4, UR17 ;  /* 0x0000001100047c02 */ /* 0x000fe40008000f00 */
[----:B0-----:R-:W-:Y:S02]  /*0300*/  MOV R5, UR22 ;  /* 0x0000001600057c02 */ /* 0x001fe40008000f00 */
[----:B------:R-:W-:Y:S02]  /*0310*/  MOV R6, UR6 ;  /* 0x0000000600067c02 */ /* 0x000fe40008000f00 */
[----:B------:R-:W-:Y:S01]  /*0320*/  MOV R7, UR7 ;  /* 0x0000000700077c02 */ /* 0x000fe20008000f00 */
[C---:B------:R-:W-:Y:S01]  /*0330*/  IMAD.WIDE.U32 R4, R26.reuse, 0x4, R4 ;  /* 0x000000041a047825 */ /* 0x040fe200078e0004 */
[----:B------:R-:W-:Y:S02]  /*0340*/  MOV R8, UR10 ;  /* 0x0000000a00087c02 */ /* 0x000fe40008000f00 */
[----:B------:R-:W-:Y:S01]  /*0350*/  MOV R9, UR11 ;  /* 0x0000000b00097c02 */ /* 0x000fe20008000f00 */
[----:B------:R-:W-:-:S02]  /*0360*/  IMAD.WIDE.U32 R6, R26, 0x4, R6 ;  /* 0x000000041a067825 */ /* 0x000fc400078e0006 */
[----:B------:R-:W2:Y:S02]  /*0370*/  LDG.E R5, desc[UR20][R4.64] ;  /* 0x0000001404057981 */ /* 0x000ea4000c1e1900 */
[----:B------:R-:W-:Y:S02]  /*0380*/  IMAD.WIDE.U32 R8, R26, 0x4, R8 ;  /* 0x000000041a087825 */ /* 0x000fe400078e0008 */
[----:B------:R-:W3:Y:S04]  /*0390*/  LDG.E R6, desc[UR20][R6.64] ;  /* 0x0000001406067981 */ /* 0x000ee8000c1e1900 */
[----:B------:R-:W4:Y:S01]  /*03a0*/  LDG.E R9, desc[UR20][R8.64] ;  /* 0x0000001408097981 */ /* 0x000f22000c1e1900 */
[----:B------:R-:W1:Y:S01]  /*03b0*/  S2R R10, SR_TID.X ;  /* 0x00000000000a7919 */ /* 0x000e620000002100 */
[----:B------:R-:W-:Y:S01]  /*03c0*/  UIADD3 UR4, UPT, UPT, UR4, 0x10, URZ ;  /* 0x0000001004047890 */ /* 0x000fe2000fffe0ff */
[----:B0-----:R-:W-:Y:S01]  /*03d0*/  UMOV UR23, UR24 ;  /* 0x0000001800177c82 */ /* 0x001fe20008000000 */
[----:B------:R-:W-:Y:S02]  /*03e0*/  BSSY.RECONVERGENT B0, `(.L_x_18) ;  /* 0x00000de000007945 */ /* 0x000fe40003800200 */
[----:B------:R-:W-:Y:S01]  /*03f0*/  UISETP.GE.AND UP3, UPT, UR4, UR23, UPT ;  /* 0x000000170400728c */ /* 0x000fe2000bf66270 */
[----:B-1----:R-:W-:-:S04]  /*0400*/  LOP3.LUT R10, R10, 0xf, RZ, 0xc0, !PT ;  /* 0x0000000f0a0a7812 */ /* 0x002fc800078ec0ff */
[----:B------:R-:W-:Y:S01]  /*0410*/  LEA R12, R10, R25, 0x2 ;  /* 0x000000190a0c7211 */ /* 0x000fe200078e10ff */
[----:B--2---:R0:W-:Y:S04]  /*0420*/  STS [R24], R5 ;  /* 0x0000000518007388 */ /* 0x0041e80000000800 */
[----:B---3--:R0:W-:Y:S04]  /*0430*/  STS [R3], R6 ;  /* 0x0000000603007388 */ /* 0x0081e80000000800 */
[----:B----4-:R0:W-:Y:S04]  /*0440*/  STS [R12], R9 ;  /* 0x000000090c007388 */ /* 0x0101e80000000800 */
[----:B------:R0:W-:Y:S01]  /*0450*/  STS [R0], R9 ;  /* 0x0000000900007388 */ /* 0x0001e20000000800 */
[----:B------:R-:W-:Y:S06]  /*0460*/  BAR.SYNC.DEFER_BLOCKING 0x0 ;  /* 0x0000000000007b1d */ /* 0x000fec0000010000 */
[----:B------:R-:W-:Y:S05]  /*0470*/  @P0 BRA `(.L_x_19) ;  /* 0x0000000c00500947 */ /* 0x000fea0003800000 */
[----:B------:R-:W-:Y:S01]  /*0480*/  IMAD R32, R10, -0x3c, R2 ;  /* 0xffffffc40a207824 */ /* 0x000fe200078e0202 */
[----:B------:R-:W-:Y:S01]  /*0490*/  LDS.128 R16, [R25] ;  /* 0x0000000019107984 */ /* 0x000fe20000000c00 */
[----:B------:R-:W1:Y:S01]  /*04a0*/  S2UR UR18, SR_CgaCtaId ;  /* 0x00000000001279c3 */ /* 0x000e620000008800 */
[----:B------:R-:W-:Y:S01]  /*04b0*/  UMOV UR5, 0x400 ;  /* 0x0000040000057882 */ /* 0x000fe20000000000 */
[----:B------:R-:W-:Y:S01]  /*04c0*/  HFMA2 R28, -RZ, RZ, 0.96630859375, -0.0022525787353515625 ;  /* 0x3bbb989dff1c7431 */ /* 0x000fe200000001ff */
[----:B------:R-:W2:Y:S01]  /*04d0*/  LDS R13, [R32] ;  /* 0x00000000200d7984 */ /* 0x000ea20000000800 */
[----:B------:R-:W-:Y:S01]  /*04e0*/  UIADD3 UR5, UPT, UPT, UR5, 0x400, URZ ;  /* 0x0000040005057890 */ /* 0x000fe2000fffe0ff */
[----:B------:R-:W-:Y:S02]  /*04f0*/  MOV R30, 0x437c0000 ;  /* 0x437c0000001e7802 */ /* 0x000fe40000000f00 */
[----:B------:R-:W3:Y:S04]  /*0500*/  LDS R33, [R32+0x80] ;  /* 0x0000800020217984 */ /* 0x000ee80000000800 */
[----:B------:R-:W4:Y:S01]  /*0510*/  LDS R4, [R32+0x40] ;  /* 0x0000400020047984 */ /* 0x000f220000000800 */
[----:B-1----:R-:W-:-:S06]  /*0520*/  ULEA UR5, UR18, UR5, 0x18 ;  /* 0x0000000512057291 */ /* 0x002fcc000f8ec0ff */
[----:B------:R-:W-:Y:S01]  /*0530*/  LEA R31, R10, UR5, 0x6 ;  /* 0x000000050a1f7c11 */ /* 0x000fe2000f8e30ff */
[----:B--2---:R-:W-:Y:S01]  /*0540*/  FADD R13, R16, -R13 ;  /* 0x8000000d100d7221 */ /* 0x004fe20000000000 */
[----:B---3--:R-:W-:-:S03]  /*0550*/  FADD R33, -R33, R18 ;  /* 0x0000001221217221 */ /* 0x008fc60000000100 */
[----:B0-----:R-:W-:Y:S01]  /*0560*/  FFMA.SAT R9, R13, R28, 0.5 ;  /* 0x3f0000000d097423 */ /* 0x001fe2000000201c */
[----:B------:R-:W0:Y:S01]  /*0570*/  LDS R18, [R32+0xc0] ;  /* 0x0000c00020127984 */ /* 0x000e220000000800 */
[----:B----4-:R-:W-:Y:S02]  /*0580*/  FADD R15, -R4, R17 ;  /* 0x00000011040f7221 */ /* 0x010fe40000000100 */
[----:B------:R-:W-:Y:S01]  /*0590*/  FFMA.RM R22, R9, R30, 12582913 ;  /* 0x4b40000109167423 */ /* 0x000fe2000000401e */
[----:B------:R-:W-:Y:S01]  /*05a0*/  LDS.128 R4, [R27] ;  /* 0x000000001b047984 */ /* 0x000fe20000000c00 */
[-C--:B------:R-:W-:Y:S01]  /*05b0*/  FFMA.SAT R21, R33, R28.reuse, 0.5 ;  /* 0x3f00000021157423 */ /* 0x080fe2000000201c */
[----:B------:R-:W-:Y:S01]  /*05c0*/  FFMA.SAT R17, R15, R28, 0.5 ;  /* 0x3f0000000f117423 */ /* 0x000fe2000000201c */
[C---:B------:R-:W-:Y:S01]  /*05d0*/  FADD R12, R22.reuse, -12583039 ;  /* 0xcb40007f160c7421 */ /* 0x040fe20000000000 */
[----:B------:R-:W1:Y:S01]  /*05e0*/  LDS.128 R8, [R31] ;  /* 0x000000001f087984 */ /* 0x000e620000000c00 */
[----:B------:R-:W-:Y:S01]  /*05f0*/  SHF.L.U32 R35, R22, 0x17, RZ ;  /* 0x0000001716237819 */ /* 0x000fe200000006ff */
[-C--:B------:R-:W-:Y:S01]  /*0600*/  FFMA.RM R16, R17, R30.reuse, 12582913 ;  /* 0x4b40000111107423 */ /* 0x080fe2000000401e */
[----:B------:R-:W-:Y:S01]  /*0610*/  FFMA.RM R17, R21, R30, 12582913 ;  /* 0x4b40000115117423 */ /* 0x000fe2000000401e */
[----:B------:R-:W-:Y:S01]  /*0620*/  FFMA R12, R13, 1.4426950216293334961, -R12 ;  /* 0x3fb8aa3b0d0c7823 */ /* 0x000fe2000000080c */
[----:B------:R-:W-:Y:S01]  /*0630*/  LDS R21, [R32+0x100] ;  /* 0x0001000020157984 */ /* 0x000fe20000000800 */
[C---:B------:R-:W-:Y:S01]  /*0640*/  FADD R14, R16.reuse, -12583039 ;  /* 0xcb40007f100e7421 */ /* 0x040fe20000000000 */
[----:B------:R-:W-:Y:S01]  /*0650*/  FADD R34, R17, -12583039 ;  /* 0xcb40007f11227421 */ /* 0x000fe20000000000 */
[----:B------:R-:W-:-:S02]  /*0660*/  SHF.L.U32 R16, R16, 0x17, RZ ;  /* 0x0000001710107819 */ /* 0x000fc400000006ff */
[----:B------:R-:W-:Y:S01]  /*0670*/  FFMA R14, R15, 1.4426950216293334961, -R14 ;  /* 0x3fb8aa3b0f0e7823 */ /* 0x000fe2000000080e */
[----:B------:R-:W-:Y:S01]  /*0680*/  FFMA R36, R33, 1.4426950216293334961, -R34 ;  /* 0x3fb8aa3b21247823 */ /* 0x000fe20000000822 */
[----:B------:R-:W-:Y:S02]  /*0690*/  FFMA R34, R13, 1.925963033500011079e-08, R12 ;  /* 0x32a570600d227823 */ /* 0x000fe4000000000c */
[----:B------:R-:W-:Y:S01]  /*06a0*/  FFMA R23, R15, 1.925963033500011079e-08, R14 ;  /* 0x32a570600f177823 */ /* 0x000fe2000000000e */
[----:B------:R-:W-:Y:S01]  /*06b0*/  FFMA R33, R33, 1.925963033500011079e-08, R36 ;  /* 0x32a5706021217823 */ /* 0x000fe20000000024 */
[----:B------:R-:W2:Y:S02]  /*06c0*/  LDS.128 R12, [R25+0x10] ;  /* 0x00001000190c7984 */ /* 0x000ea40000000c00 */
[----:B------:R-:W3:Y:S08]  /*06d0*/  MUFU.EX2 R34, R34 ;  /* 0x0000002200227308 */ /* 0x000ef00000000800 */
[----:B------:R-:W4:Y:S01]  /*06e0*/  MUFU.EX2 R23, R23 ;  /* 0x0000001700177308 */ /* 0x000f220000000800 */
[----:B0-----:R-:W-:-:S07]  /*06f0*/  FADD R19, -R18, R19 ;  /* 0x0000001312137221 */ /* 0x001fce0000000100 */
[----:B------:R-:W0:Y:S01]  /*0700*/  MUFU.EX2 R33, R33 ;  /* 0x0000002100217308 */ /* 0x000e220000000800 */
[----:B---3--:R-:W-:Y:S01]  /*0710*/  FMUL R35, R35, R34 ;  /* 0x0000002223237220 */ /* 0x008fe20000400000 */
[----:B------:R-:W-:Y:S01]  /*0720*/  FFMA.SAT R37, R19, R28, 0.5 ;  /* 0x3f00000013257423 */ /* 0x000fe2000000201c */
[----:B-1----:R-:W-:-:S03]  /*0730*/  FMUL R8, R4, R8 ;  /* 0x0000000804087220 */ /* 0x002fc60000400000 */
[----:B------:R-:W-:Y:S01]  /*0740*/  FFMA.RM R4, R37, R30, 12582913 ;  /* 0x4b40000125047423 */ /* 0x000fe2000000401e */
[----:B------:R-:W-:Y:S01]  /*0750*/  FMUL R5, R5, R9 ;  /* 0x0000000905057220 */ /* 0x000fe20000400000 */
[----:B----4-:R-:W-:Y:S01]  /*0760*/  FMUL R23, R16, R23 ;  /* 0x0000001710177220 */ /* 0x010fe20000400000 */
[----:B------:R-:W-:Y:S01]  /*0770*/  SHF.L.U32 R16, R17, 0x17, RZ ;  /* 0x0000001711107819 */ /* 0x000fe200000006ff */
[----:B------:R-:W-:Y:S01]  /*0780*/  FADD R18, R4, -12583039 ;  /* 0xcb40007f04127421 */ /* 0x000fe20000000000 */
[----:B------:R-:W-:Y:S01]  /*0790*/  FFMA R8, R35, R8, R20 ;  /* 0x0000000823087223 */ /* 0x000fe20000000014 */
[----:B------:R-:W-:Y:S01]  /*07a0*/  FMUL R10, R6, R10 ;  /* 0x0000000a060a7220 */ /* 0x000fe20000400000 */
[----:B------:R-:W-:Y:S01]  /*07b0*/  LDS R9, [R32+0x180] ;  /* 0x0001800020097984 */ /* 0x000fe20000000800 */
[----:B------:R-:W-:Y:S01]  /*07c0*/  FFMA R18, R19, 1.4426950216293334961, -R18 ;  /* 0x3fb8aa3b13127823 */ /* 0x000fe20000000812 */
[----:B------:R-:W-:Y:S01]  /*07d0*/  FFMA R6, R23, R5, R8 ;  /* 0x0000000517067223 */ /* 0x000fe20000000008 */
[----:B0-----:R-:W-:Y:S01]  /*07e0*/  FMUL R33, R16, R33 ;  /* 0x0000002110217220 */ /* 0x001fe20000400000 */
[----:B------:R-:W0:Y:S01]  /*07f0*/  LDS R8, [R32+0x140] ;  /* 0x0001400020087984 */ /* 0x000e220000000800 */
[----:B------:R-:W-:Y:S01]  /*0800*/  FFMA R34, R19, 1.925963033500011079e-08, R18 ;  /* 0x32a5706013227823 */ /* 0x000fe20000000012 */
[----:B------:R-:W-:Y:S01]  /*0810*/  SHF.L.U32 R4, R4, 0x17, RZ ;  /* 0x0000001704047819 */ /* 0x000fe200000006ff */
[----:B------:R-:W-:Y:S01]  /*0820*/  FFMA R6, R33, R10, R6 ;  /* 0x0000000a21067223 */ /* 0x000fe20000000006 */
[----:B--2---:R-:W-:Y:S01]  /*0830*/  FADD R5, R12, -R21 ;  /* 0x800000150c057221 */ /* 0x004fe20000000000 */
[----:B------:R-:W1:Y:S01]  /*0840*/  MUFU.EX2 R33, R34 ;  /* 0x0000002200217308 */ /* 0x000e620000000800 */
[----:B------:R-:W-:Y:S01]  /*0850*/  LDS.128 R16, [R27+0x10] ;  /* 0x000010001b107984 */ /* 0x000fe20000000c00 */
[----:B------:R-:W-:Y:S01]  /*0860*/  FMUL R7, R7, R11 ;  /* 0x0000000b07077220 */ /* 0x000fe20000400000 */
[----:B------:R-:W-:-:S02]  /*0870*/  FFMA.SAT R35, R5, R28, 0.5 ;  /* 0x3f00000005237423 */ /* 0x000fc4000000201c */
[----:B------:R-:W2:Y:S02]  /*0880*/  LDS.128 R20, [R31+0x10] ;  /* 0x000010001f147984 */ /* 0x000ea40000000c00 */
[----:B------:R-:W-:Y:S02]  /*0890*/  FFMA.RM R10, R35, R30, 12582913 ;  /* 0x4b400001230a7423 */ /* 0x000fe4000000401e */
[----:B------:R-:W3:Y:S02]  /*08a0*/  LDS R12, [R32+0x1c0] ;  /* 0x0001c000200c7984 */ /* 0x000ee40000000800 */
[C---:B------:R-:W-:Y:S01]  /*08b0*/  FADD R36, R10.reuse, -12583039 ;  /* 0xcb40007f0a247421 */ /* 0x040fe20000000000 */
[----:B------:R-:W-:Y:S01]  /*08c0*/  SHF.L.U32 R10, R10, 0x17, RZ ;  /* 0x000000170a0a7819 */ /* 0x000fe200000006ff */
[----:B------:R-:W-:Y:S02]  /*08d0*/  LDS R11, [R32+0x200] ;  /* 0x00020000200b7984 */ /* 0x000fe40000000800 */
[----:B------:R-:W-:Y:S01]  /*08e0*/  FFMA R36, R5, 1.4426950216293334961, -R36 ;  /* 0x3fb8aa3b05247823 */ /* 0x000fe20000000824 */
[----:B-1----:R-:W-:-:S03]  /*08f0*/  FMUL R33, R4, R33 ;  /* 0x0000002104217220 */ /* 0x002fc60000400000 */
[----:B------:R-:W-:Y:S01]  /*0900*/  FFMA R36, R5, 1.925963033500011079e-08, R36 ;  /* 0x32a5706005247823 */ /* 0x000fe20000000024 */
[----:B------:R-:W-:-:S03]  /*0910*/  FFMA R33, R33, R7, R6 ;  /* 0x0000000721217223 */ /* 0x000fc60000000006 */
[----:B------:R-:W1:Y:S01]  /*0920*/  MUFU.EX2 R35, R36 ;  /* 0x0000002400237308 */ /* 0x000e620000000800 */
[----:B------:R-:W4:Y:S01]  /*0930*/  LDS.128 R4, [R25+0x20] ;  /* 0x0000200019047984 */ /* 0x000f220000000c00 */
[----:B0-----:R-:W-:Y:S01]  /*0940*/  FADD R13, -R8, R13 ;  /* 0x0000000d080d7221 */ /* 0x001fe20000000100 */
[----:B-1----:R-:W-:-:S03]  /*0950*/  FMUL R10, R10, R35 ;  /* 0x000000230a0a7220 */ /* 0x002fc60000400000 */
[----:B------:R-:W-:Y:S01]  /*0960*/  FFMA.SAT R35, R13, R28, 0.5 ;  /* 0x3f0000000d237423 */ /* 0x000fe2000000201c */
[----:B--2---:R-:W-:-:S03]  /*0970*/  FMUL R16, R16, R20 ;  /* 0x0000001410107220 */ /* 0x004fc60000400000 */
[----:B------:R-:W-:Y:S01]  /*0980*/  FFMA.RM R8, R35, R30, 12582913 ;  /* 0x4b40000123087423 */ /* 0x000fe2000000401e */
[----:B------:R-:W-:Y:S01]  /*0990*/  FADD R35, -R9, R14 ;  /* 0x0000000e09237221 */ /* 0x000fe20000000100 */
[----:B------:R-:W-:Y:S01]  /*09a0*/  FMUL R17, R17, R21 ;  /* 0x0000001511117220 */ /* 0x000fe20000400000 */
[----:B------:R-:W-:Y:S01]  /*09b0*/  FFMA R9, R10, R16, R33 ;  /* 0x000000100a097223 */ /* 0x000fe20000000021 */
[----:B------:R-:W-:Y:S01]  /*09c0*/  FADD R10, R8, -12583039 ;  /* 0xcb40007f080a7421 */ /* 0x000fe20000000000 */
[----:B---3--:R-:W-:Y:S01]  /*09d0*/  FADD R15, -R12, R15 ;  /* 0x0000000f0c0f7221 */ /* 0x008fe20000000100 */
[----:B------:R-:W-:Y:S01]  /*09e0*/  FFMA.SAT R33, R35, R28, 0.5 ;  /* 0x3f00000023217423 */ /* 0x000fe2000000201c */
[----:B------:R-:W-:Y:S01]  /*09f0*/  FMUL R18, R18, R22 ;  /* 0x0000001612127220 */ /* 0x000fe20000400000 */
[----:B------:R-:W-:Y:S01]  /*0a00*/  FFMA R14, R13, 1.4426950216293334961, -R10 ;  /* 0x3fb8aa3b0d0e7823 */ /* 0x000fe2000000080a */
[----:B------:R-:W-:Y:S01]  /*0a10*/  FMUL R19, R19, R23 ;  /* 0x0000001713137220 */ /* 0x000fe20000400000 */
[----:B------:R-:W0:Y:S01]  /*0a20*/  LDS R10, [R32+0x240] ;  /* 0x00024000200a7984 */ /* 0x000e220000000800 */
[----:B------:R-:W-:Y:S01]  /*0a30*/  FFMA.RM R12, R33, R30, 12582913 ;  /* 0x4b400001210c7423 */ /* 0x000fe2000000401e */
[----:B------:R-:W-:Y:S01]  /*0a40*/  FFMA R14, R13, 1.925963033500011079e-08, R14 ;  /* 0x32a570600d0e7823 */ /* 0x000fe2000000000e */
[----:B------:R-:W-:Y:S01]  /*0a50*/  FFMA.SAT R13, R15, R28, 0.5 ;  /* 0x3f0000000f0d7423 */ /* 0x000fe2000000201c */
[----:B------:R-:W1:Y:S01]  /*0a60*/  LDS R23, [R32+0x280] ;  /* 0x0002800020177984 */ /* 0x000e620000000800 */
[----:B------:R-:W-:-:S02]  /*0a70*/  FADD R16, R12, -12583039 ;  /* 0xcb40007f0c107421 */ /* 0x000fc40000000000 */
[----:B------:R-:W-:Y:S01]  /*0a80*/  FFMA.RM R13, R13, R30, 12582913 ;  /* 0x4b4000010d0d7423 */ /* 0x000fe2000000401e */
[----:B----4-:R-:W-:Y:S01]  /*0a90*/  FADD R11, R4, -R11 ;  /* 0x8000000b040b7221 */ /* 0x010fe20000000000 */
[----:B------:R-:W-:Y:S01]  /*0aa0*/  FFMA R16, R35, 1.4426950216293334961, -R16 ;  /* 0x3fb8aa3b23107823 */ /* 0x000fe20000000810 */
[----:B------:R-:W2:Y:S01]  /*0ab0*/  MUFU.EX2 R14, R14 ;  /* 0x0000000e000e7308 */ /* 0x000ea20000000800 */
[----:B------:R-:W-:Y:S01]  /*0ac0*/  FADD R4, R13, -12583039 ;  /* 0xcb40007f0d047421 */ /* 0x000fe20000000000 */
[----:B------:R-:W-:Y:S01]  /*0ad0*/  FFMA.SAT R33, R11, R28, 0.5 ;  /* 0x3f0000000b217423 */ /* 0x000fe2000000201c */
[----:B------:R-:W-:Y:S01]  /*0ae0*/  FFMA R16, R35, 1.925963033500011079e-08, R16 ;  /* 0x32a5706023107823 */ /* 0x000fe20000000010 */
[----:B------:R-:W-:Y:S01]  /*0af0*/  SHF.L.U32 R13, R13, 0x17, RZ ;  /* 0x000000170d0d7819 */ /* 0x000fe200000006ff */
[----:B------:R-:W-:Y:S01]  /*0b00*/  FFMA R20, R15, 1.4426950216293334961, -R4 ;  /* 0x3fb8aa3b0f147823 */ /* 0x000fe20000000804 */
[----:B------:R-:W-:-:S03]  /*0b10*/  FFMA.RM R4, R33, R30, 12582913 ;  /* 0x4b40000121047423 */ /* 0x000fc6000000401e */
[----:B------:R-:W3:Y:S01]  /*0b20*/  MUFU.EX2 R16, R16 ;  /* 0x0000001000107308 */ /* 0x000ee20000000800 */
[----:B------:R-:W-:Y:S01]  /*0b30*/  FADD R34, R4, -12583039 ;  /* 0xcb40007f04227421 */ /* 0x000fe20000000000 */
[----:B------:R-:W-:Y:S01]  /*0b40*/  FFMA R20, R15, 1.925963033500011079e-08, R20 ;  /* 0x32a570600f147823 */ /* 0x000fe20000000014 */
[----:B------:R-:W-:Y:S02]  /*0b50*/  SHF.L.U32 R15, R8, 0x17, RZ ;  /* 0x00000017080f7819 */ /* 0x000fe400000006ff */
[C---:B------:R-:W-:Y:S01]  /*0b60*/  FFMA R34, R11.reuse, 1.4426950216293334961, -R34 ;  /* 0x3fb8aa3b0b227823 */ /* 0x040fe20000000822 */
[----:B------:R-:W-:Y:S02]  /*0b70*/  SHF.L.U32 R4, R4, 0x17, RZ ;  /* 0x0000001704047819 */ /* 0x000fe400000006ff */
[----:B------:R-:W4:Y:S01]  /*0b80*/  MUFU.EX2 R8, R20 ;  /* 0x0000001400087308 */ /* 0x000f220000000800 */
[----:B------:R-:W-:Y:S01]  /*0b90*/  FFMA R33, R11, 1.925963033500011079e-08, R34 ;  /* 0x32a570600b217823 */ /* 0x000fe20000000022 */
[----:B--2---:R-:W-:Y:S01]  /*0ba0*/  FMUL R14, R15, R14 ;  /* 0x0000000e0f0e7220 */ /* 0x004fe20000400000 */
[----:B------:R-:W-:Y:S01]  /*0bb0*/  SHF.L.U32 R11, R12, 0x17, RZ ;  /* 0x000000170c0b7819 */ /* 0x000fe200000006ff */
[----:B------:R-:W2:Y:S02]  /*0bc0*/  LDS R34, [R32+0x2c0] ;  /* 0x0002c00020227984 */ /* 0x000ea40000000800 */
[----:B------:R-:W-:-:S02]  /*0bd0*/  FFMA R9, R14, R17, R9 ;  /* 0x000000110e097223 */ /* 0x000fc40000000009 */
[----:B------:R-:W5:Y:S01]  /*0be0*/  MUFU.EX2 R33, R33 ;  /* 0x0000002100217308 */ /* 0x000f620000000800 */
[----:B---3--:R-:W-:Y:S01]  /*0bf0*/  FMUL R16, R11, R16 ;  /* 0x000000100b107220 */ /* 0x008fe20000400000 */
[----:B0-----:R-:W-:-:S03]  /*0c00*/  FADD R21, -R10, R5 ;  /* 0x000000050a157221 */ /* 0x001fc60000000100 */
[----:B------:R-:W-:Y:S01]  /*0c10*/  FFMA R16, R16, R18, R9 ;  /* 0x0000001210107223 */ /* 0x000fe20000000009 */
[----:B------:R-:W-:Y:S01]  /*0c20*/  FFMA.SAT R35, R21, R28, 0.5 ;  /* 0x3f00000015237423 */ /* 0x000fe2000000201c */
[----:B----4-:R-:W-:Y:S01]  /*0c30*/  FMUL R5, R13, R8 ;  /* 0x000000080d057220 */ /* 0x010fe20000400000 */
[----:B-1----:R-:W-:Y:S01]  /*0c40*/  FADD R23, -R23, R6 ;  /* 0x0000000617177221 */ /* 0x002fe20000000100 */
[----:B------:R-:W-:Y:S01]  /*0c50*/  LDS.128 R8, [R27+0x20] ;  /* 0x000020001b087984 */ /* 0x000fe20000000c00 */
[----:B------:R-:W-:Y:S01]  /*0c60*/  FFMA.RM R35, R35, R30, 12582913 ;  /* 0x4b40000123237423 */ /* 0x000fe2000000401e */
[----:B------:R-:W-:Y:S02]  /*0c70*/  FFMA R22, R5, R19, R16 ;  /* 0x0000001305167223 */ /* 0x000fe40000000010 */
[----:B------:R-:W0:Y:S01]  /*0c80*/  LDS.128 R12, [R31+0x20] ;  /* 0x000020001f0c7984 */ /* 0x000e220000000c00 */
[----:B-----5:R-:W-:Y:S01]  /*0c90*/  FMUL R33, R4, R33 ;  /* 0x0000002104217220 */ /* 0x020fe20000400000 */
[C---:B------:R-:W-:Y:S01]  /*0ca0*/  FADD R4, R35.reuse, -12583039 ;  /* 0xcb40007f23047421 */ /* 0x040fe20000000000 */
[----:B------:R-:W-:Y:S01]  /*0cb0*/  SHF.L.U32 R35, R35, 0x17, RZ ;  /* 0x0000001723237819 */ /* 0x000fe200000006ff */
[----:B------:R-:W-:Y:S02]  /*0cc0*/  LDS R5, [R32+0x300] ;  /* 0x0003000020057984 */ /* 0x000fe40000000800 */
[----:B------:R-:W-:-:S02]  /*0cd0*/  FFMA R4, R21, 1.4426950216293334961, -R4 ;  /* 0x3fb8aa3b15047823 */ /* 0x000fc40000000804 */
[----:B------:R-:W1:Y:S02]  /*0ce0*/  LDS.128 R16, [R25+0x30] ;  /* 0x0000300019107984 */ /* 0x000e640000000c00 */
[----:B------:R-:W-:Y:S02]  /*0cf0*/  FFMA R20, R21, 1.925963033500011079e-08, R4 ;  /* 0x32a5706015147823 */ /* 0x000fe40000000004 */
[----:B------:R-:W3:Y:S04]  /*0d00*/  LDS R4, [R32+0x340] ;  /* 0x0003400020047984 */ /* 0x000ee80000000800 */
[----:B------:R-:W4:Y:S01]  /*0d10*/  MUFU.EX2 R20, R20 ;  /* 0x0000001400147308 */ /* 0x000f220000000800 */
[----:B------:R-:W5:Y:S01]  /*0d20*/  LDS R21, [R32+0x380] ;  /* 0x0003800020157984 */ /* 0x000f620000000800 */
[----:B--2---:R-:W-:Y:S01]  /*0d30*/  FADD R7, -R34, R7 ;  /* 0x0000000722077221 */ /* 0x004fe20000000100 */
[----:B----4-:R-:W-:Y:S01]  /*0d40*/  FMUL R35, R35, R20 ;  /* 0x0000001423237220 */ /* 0x010fe20000400000 */
[----:B0-----:R-:W-:Y:S01]  /*0d50*/  FMUL R8, R8, R12 ;  /* 0x0000000c08087220 */ /* 0x001fe20000400000 */
[----:B------:R-:W-:Y:S01]  /*0d60*/  FMUL R13, R9, R13 ;  /* 0x0000000d090d7220 */ /* 0x000fe20000400000 */
[----:B------:R0:W2:Y:S01]  /*0d70*/  LDS R12, [R32+0x3c0] ;  /* 0x0003c000200c7984 */ /* 0x0000a20000000800 */
[----:B------:R-:W-:Y:S01]  /*0d80*/  FMUL R15, R11, R15 ;  /* 0x0000000f0b0f7220 */ /* 0x000fe20000400000 */
[----:B------:R-:W-:Y:S01]  /*0d90*/  FFMA R8, R33, R8, R22 ;  /* 0x0000000821087223 */ /* 0x000fe20000000016 */
[-C--:B------:R-:W-:Y:S01]  /*0da0*/  FFMA.SAT R9, R23, R28.reuse, 0.5 ;  /* 0x3f00000017097423 */ /* 0x080fe2000000201c */
[----:B------:R-:W-:Y:S01]  /*0db0*/  FFMA.SAT R11, R7, R28, 0.5 ;  /* 0x3f000000070b7423 */ /* 0x000fe2000000201c */
[----:B------:R-:W-:Y:S01]  /*0dc0*/  FMUL R14, R10, R14 ;  /* 0x0000000e0a0e7220 */ /* 0x000fe20000400000 */
[----:B-1----:R-:W-:Y:S01]  /*0dd0*/  FADD R5, R16, -R5 ;  /* 0x8000000510057221 */ /* 0x002fe20000000000 */
[----:B------:R-:W-:Y:S01]  /*0de0*/  FFMA R13, R35, R13, R8 ;  /* 0x0000000d230d7223 */ /* 0x000fe20000000008 */
[-C--:B------:R-:W-:Y:S01]  /*0df0*/  FFMA.RM R16, R9, R30.reuse, 12582913 ;  /* 0x4b40000109107423 */ /* 0x080fe2000000401e */
[----:B------:R-:W-:Y:S01]  /*0e00*/  FFMA.RM R20, R11, R30, 12582913 ;  /* 0x4b4000010b147423 */ /* 0x000fe2000000401e */
[----:B------:R-:W-:Y:S01]  /*0e10*/  FFMA.SAT R35, R5, R28, 0.5 ;  /* 0x3f00000005237423 */ /* 0x000fe2000000201c */
[----:B---3--:R-:W-:Y:S01]  /*0e20*/  FADD R33, -R4, R17 ;  /* 0x0000001104217221 */ /* 0x008fe20000000100 */
[----:B------:R-:W-:Y:S01]  /*0e30*/  FADD R4, R16, -12583039 ;  /* 0xcb40007f10047421 */ /* 0x000fe20000000000 */
[----:B------:R-:W-:Y:S01]  /*0e40*/  FADD R6, R20, -12583039 ;  /* 0xcb40007f14067421 */ /* 0x000fe20000000000 */
[----:B------:R-:W-:Y:S01]  /*0e50*/  FFMA.RM R17, R35, R30, 12582913 ;  /* 0x4b40000123117423 */ /* 0x000fe2000000401e */
[----:B------:R-:W-:Y:S01]  /*0e60*/  FFMA.SAT R9, R33, R28, 0.5 ;  /* 0x3f00000021097423 */ /* 0x000fe2000000201c */
[----:B------:R-:W-:Y:S01]  /*0e70*/  FFMA R4, R23, 1.4426950216293334961, -R4 ;  /* 0x3fb8aa3b17047823 */ /* 0x000fe20000000804 */
[----:B------:R-:W-:Y:S01]  /*0e80*/  FFMA R6, R7, 1.4426950216293334961, -R6 ;  /* 0x3fb8aa3b07067823 */ /* 0x000fe20000000806 */
[----:B------:R-:W-:Y:S01]  /*0e90*/  FADD R8, R17, -12583039 ;  /* 0xcb40007f11087421 */ /* 0x000fe20000000000 */
[----:B------:R-:W-:Y:S01]  /*0ea0*/  FFMA.RM R22, R9, R30, 12582913 ;  /* 0x4b40000109167423 */ /* 0x000fe2000000401e */
[----:B------:R-:W-:Y:S01]  /*0eb0*/  FFMA R34, R23, 1.925963033500011079e-08, R4 ;  /* 0x32a5706017227823 */ /* 0x000fe20000000004 */
[----:B0-----:R-:W-:Y:S01]  /*0ec0*/  FFMA R32, R7, 1.925963033500011079e-08, R6 ;  /* 0x32a5706007207823 */ /* 0x001fe20000000006 */
[----:B------:R-:W-:Y:S01]  /*0ed0*/  FFMA R8, R5, 1.4426950216293334961, -R8 ;  /* 0x3fb8aa3b05087823 */ /* 0x000fe20000000808 */
[C---:B------:R-:W-:Y:S01]  /*0ee0*/  FADD R10, R22.reuse, -12583039 ;  /* 0xcb40007f160a7421 */ /* 0x040fe20000000000 */
[----:B-----5:R-:W-:Y:S01]  /*0ef0*/  FADD R21, -R21, R18 ;  /* 0x0000001215157221 */ /* 0x020fe20000000100 */
[----:B------:R-:W-:Y:S01]  /*0f00*/  SHF.L.U32 R22, R22, 0x17, RZ ;  /* 0x0000001716167819 */ /* 0x000fe200000006ff */
[----:B------:R-:W-:Y:S01]  /*0f10*/  FFMA R23, R5, 1.925963033500011079e-08, R8 ;  /* 0x32a5706005177823 */ /* 0x000fe20000000008 */
[----:B------:R-:W-:Y:S01]  /*0f20*/  FFMA R36, R33, 1.4426950216293334961, -R10 ;  /* 0x3fb8aa3b21247823 */ /* 0x000fe2000000080a */
[----:B------:R-:W-:Y:S01]  /*0f30*/  LDS.128 R4, [R27+0x30] ;  /* 0x000030001b047984 */ /* 0x000fe20000000c00 */
[----:B------:R-:W-:Y:S01]  /*0f40*/  FFMA.SAT R35, R21, R28, 0.5 ;  /* 0x3f00000015237423 */ /* 0x000fe2000000201c */
[----:B------:R-:W0:Y:S01]  /*0f50*/  MUFU.EX2 R18, R34 ;  /* 0x0000002200127308 */ /* 0x000e220000000800 */
[----:B------:R-:W-:Y:S01]  /*0f60*/  FFMA R33, R33, 1.925963033500011079e-08, R36 ;  /* 0x32a5706021217823 */ /* 0x000fe20000000024 */
[----:B------:R-:W1:Y:S06]  /*0f70*/  LDS.128 R8, [R31+0x30] ;  /* 0x000030001f087984 */ /* 0x000e6c0000000c00 */
[----:B------:R-:W3:Y:S01]  /*0f80*/  MUFU.EX2 R32, R32 ;  /* 0x0000002000207308 */ /* 0x000ee20000000800 */
[----:B--2---:R-:W-:Y:S01]  /*0f90*/  FADD R19, -R12, R19 ;  /* 0x000000130c137221 */ /* 0x004fe20000000100 */
[----:B------:R-:W-:Y:S01]  /*0fa0*/  FFMA.RM R12, R35, R30, 12582913 ;  /* 0x4b400001230c7423 */ /* 0x000fe2000000401e */
[----:B------:R-:W-:-:S02]  /*0fb0*/  SHF.L.U32 R35, R16, 0x17, RZ ;  /* 0x0000001710237819 */ /* 0x000fc400000006ff */
[----:B------:R-:W-:Y:S01]  /*0fc0*/  FFMA.SAT R37, R19, R28, 0.5 ;  /* 0x3f00000013257423 */ /* 0x000fe2000000201c */
[----:B------:R-:W-:Y:S02]  /*0fd0*/  FADD R28, R12, -12583039 ;  /* 0xcb40007f0c1c7421 */ /* 0x000fe40000000000 */
[----:B------:R-:W2:Y:S01]  /*0fe0*/  MUFU.EX2 R23, R23 ;  /* 0x0000001700177308 */ /* 0x000ea20000000800 */
[----:B0-----:R-:W-:Y:S01]  /*0ff0*/  FMUL R18, R35, R18 ;  /* 0x0000001223127220 */ /* 0x001fe20000400000 */
[----:B------:R-:W-:Y:S01]  /*1000*/  FFMA.RM R30, R37, R30, 12582913 ;  /* 0x4b400001251e7423 */ /* 0x000fe2000000401e */
[----:B------:R-:W-:Y:S02]  /*1010*/  FFMA R28, R21, 1.4426950216293334961, -R28 ;  /* 0x3fb8aa3b151c7823 */ /* 0x000fe4000000081c */
[----:B------:R-:W-:Y:S01]  /*1020*/  FFMA R14, R18, R14, R13 ;  /* 0x0000000e120e7223 */ /* 0x000fe2000000000d */
[----:B------:R-:W-:Y:S01]  /*1030*/  SHF.L.U32 R18, R17, 0x17, RZ ;  /* 0x0000001711127819 */ /* 0x000fe200000006ff */
[----:B------:R-:W-:Y:S01]  /*1040*/  FFMA R16, R21, 1.925963033500011079e-08, R28 ;  /* 0x32a5706015107823 */ /* 0x000fe2000000001c */
[----:B------:R-:W-:Y:S01]  /*1050*/  FADD R28, R30, -12583039 ;  /* 0xcb40007f1e1c7421 */ /* 0x000fe20000000000 */
[----:B------:R-:W0:Y:S01]  /*1060*/  MUFU.EX2 R33, R33 ;  /* 0x0000002100217308 */ /* 0x000e220000000800 */
[----:B------:R-:W-:-:S02]  /*1070*/  SHF.L.U32 R21, R20, 0x17, RZ ;  /* 0x0000001714157819 */ /* 0x000fc400000006ff */
[----:B------:R-:W-:Y:S01]  /*1080*/  FFMA R28, R19, 1.4426950216293334961, -R28 ;  /* 0x3fb8aa3b131c7823 */ /* 0x000fe2000000081c */
[----:B------:R-:W-:Y:S02]  /*1090*/  SHF.L.U32 R30, R30, 0x17, RZ ;  /* 0x000000171e1e7819 */ /* 0x000fe400000006ff */
[----:B---3--:R-:W-:Y:S01]  /*10a0*/  FMUL R21, R21, R32 ;  /* 0x0000002015157220 */ /* 0x008fe20000400000 */
[----:B------:R-:W-:Y:S01]  /*10b0*/  FFMA R28, R19, 1.925963033500011079e-08, R28 ;  /* 0x32a57060131c7823 */ /* 0x000fe2000000001c */
[----:B------:R-:W3:Y:S01]  /*10c0*/  MUFU.EX2 R16, R16 ;  /* 0x0000001000107308 */ /* 0x000ee20000000800 */
[----:B--2---:R-:W-:Y:S01]  /*10d0*/  FMUL R23, R18, R23 ;  /* 0x0000001712177220 */ /* 0x004fe20000400000 */
[----:B------:R-:W-:-:S06]  /*10e0*/  FFMA R14, R21, R15, R14 ;  /* 0x0000000f150e7223 */ /* 0x000fcc000000000e */
[----:B------:R-:W2:Y:S01]  /*10f0*/  MUFU.EX2 R13, R28 ;  /* 0x0000001c000d7308 */ /* 0x000ea20000000800 */
[----:B-1----:R-:W-:Y:S01]  /*1100*/  FMUL R4, R4, R8 ;  /* 0x0000000804047220 */ /* 0x002fe20000400000 */
[----:B------:R-:W-:Y:S01]  /*1110*/  FMUL R5, R5, R9 ;  /* 0x0000000905057220 */ /* 0x000fe20000400000 */
[----:B------:R-:W-:Y:S01]  /*1120*/  SHF.L.U32 R9, R12, 0x17, RZ ;  /* 0x000000170c097819 */ /* 0x000fe200000006ff */
[----:B0-----:R-:W-:Y:S01]  /*1130*/  FMUL R33, R22, R33 ;  /* 0x0000002116217220 */ /* 0x001fe20000400000 */
[----:B------:R-:W-:Y:S01]  /*1140*/  FFMA R4, R23, R4, R14 ;  /* 0x0000000417047223 */ /* 0x000fe2000000000e */
[----:B------:R-:W-:Y:S01]  /*1150*/  FMUL R6, R6, R10 ;  /* 0x0000000a06067220 */ /* 0x000fe20000400000 */
[----:B------:R-:W-:Y:S02]  /*1160*/  FMUL R7, R7, R11 ;  /* 0x0000000b07077220 */ /* 0x000fe40000400000 */
[----:B------:R-:W-:Y:S01]  /*1170*/  FFMA R4, R33, R5, R4 ;  /* 0x0000000521047223 */ /* 0x000fe20000000004 */
[----:B---3--:R-:W-:-:S04]  /*1180*/  FMUL R9, R9, R16 ;  /* 0x0000001009097220 */ /* 0x008fc80000400000 */
[----:B------:R-:W-:Y:S01]  /*1190*/  FFMA R4, R9, R6, R4 ;  /* 0x0000000609047223 */ /* 0x000fe20000000004 */
[----:B--2---:R-:W-:-:S04]  /*11a0*/  FMUL R13, R30, R13 ;  /* 0x0000000d1e0d7220 */ /* 0x004fc80000400000 */
[----:B------:R-:W-:-:S07]  /*11b0*/  FFMA R20, R13, R7, R4 ;  /* 0x000000070d147223 */ /* 0x000fce0000000004 */
.L_x_19:
[----:B------:R-:W-:Y:S05]  /*11c0*/  BSYNC.RECONVERGENT B0 ;  /* 0x0000000000007941 */ /* 0x000fea0003800200 */
.L_x_18:
[----:B------:R-:W-:Y:S01]  /*11d0*/  BAR.SYNC.DEFER_BLOCKING 0x0 ;  /* 0x0000000000007b1d */ /* 0x000fe20000010000 */
[----:B------:R-:W-:Y:S02]  /*11e0*/  UIADD3 UR10, UP0, UPT, UR10, 0x40, URZ ;  /* 0x000000400a0a7890 */ /* 0x000fe4000ff1e0ff */
[----:B------:R-:W-:Y:S02]  /*11f0*/  UIADD3 UR6, UP1, UPT, UR6, 0x40, URZ ;  /* 0x0000004006067890 */ /* 0x000fe4000ff3e0ff */
[----:B------:R-:W-:Y:S02]  /*1200*/  UIADD3 UR17, UP2, UPT, UR17, 0x40, URZ ;  /* 0x0000004011117890 */ /* 0x000fe4000ff5e0ff */
[----:B------:R-:W-:Y:S02]  /*1210*/  UIADD3.X UR11, UPT, UPT, URZ, UR11, URZ, UP0, !UPT ;  /* 0x0000000bff0b7290 */ /* 0x000fe400087fe4ff */
[----:B------:R-:W-:Y:S02]  /*1220*/  UIADD3.X UR7, UPT, UPT, URZ, UR7, URZ, UP1, !UPT ;  /* 0x00000007ff077290 */ /* 0x000fe40008ffe4ff */
[----:B------:R-:W-:Y:S01]  /*1230*/  UIADD3.X UR22, UPT, UPT, URZ, UR22, URZ, UP2, !UPT ;  /* 0x00000016ff167290 */ /* 0x000fe200097fe4ff */
[----:B------:R-:W-:Y:S11]  /*1240*/  BRA.U !UP3, `(.L_x_20) ;  /* 0xfffffff10b287547 */ /* 0x000ff6000b83ffff */
.L_x_17:
[----:B------:R-:W1:Y:S01]  /*1250*/  S2R R28, SR_TID.X ;  /* 0x00000000001c7919 */ /* 0x000e620000002100 */
[----:B------:R-:W-:Y:S01]  /*1260*/  BSSY.RECONVERGENT B0, `(.L_x_21) ;  /* 0x000000e000007945 */ /* 0x000fe20003800200 */
[----:B-1----:R-:W-:-:S04]  /*1270*/  LOP3.LUT R4, R28, 0xf, RZ, 0xc0, !PT ;  /* 0x0000000f1c047812 */ /* 0x002fc800078ec0ff */
[----:B------:R-:W-:-:S13]  /*1280*/  ISETP.GT.U32.AND P0, PT, R4, R29, PT ;  /* 0x0000001d0400720c */ /* 0x000fda0003f04070 */
[----:B------:R-:W-:Y:S05]  /*1290*/  @P0 BRA `(.L_x_22) ;  /* 0x0000000000280947 */ /* 0x000fea0003800000 */
[----:B------:R-:W1:Y:S01]  /*12a0*/  LDCU UR6, c[0x0][0x384] ;  /* 0x00007080ff0677ac */ /* 0x000e620008000800 */
[----:B0-----:R-:W-:Y:S01]  /*12b0*/  LEA R5, R4, R27, 0x2 ;  /* 0x0000001b04057211 */ /* 0x001fe200078e10ff */
[----:B------:R-:W0:Y:S04]  /*12c0*/  LDCU.64 UR4, c[0x0][0x3b8] ;  /* 0x00007700ff0477ac */ /* 0x000e280008000a00 */
[----:B------:R2:W-:Y:S01]  /*12d0*/  STS [R5], R20 ;  /* 0x0000001405007388 */ /* 0x0005e20000000800 */
[----:B-1----:R-:W-:-:S05]  /*12e0*/  IMAD R0, R29, UR6, R4 ;  /* 0x000000061d007c24 */ /* 0x002fca000f8e0204 */
[----:B------:R-:W-:-:S04]  /*12f0*/  IADD3 R0, P0, PT, R0, UR16, RZ ;  /* 0x0000001000007c10 */ /* 0x000fc8000ff1e0ff */
[----:B------:R-:W-:Y:S02]  /*1300*/  IADD3.X R3, PT, PT, RZ, RZ, RZ, P0, !PT ;  /* 0x000000ffff037210 */ /* 0x000fe400007fe4ff */
[----:B0-----:R-:W-:-:S04]  /*1310*/  LEA R2, P0, R0, UR4, 0x2 ;  /* 0x0000000400027c11 */ /* 0x001fc8000f8010ff */
[----:B------:R-:W-:-:S05]  /*1320*/  LEA.HI.X R3, R0, UR5, R3, 0x2, P0 ;  /* 0x0000000500037c11 */ /* 0x000fca00080f1403 */
[----:B------:R2:W-:Y:S04]  /*1330*/  STG.E desc[UR20][R2.64], R20 ;  /* 0x0000001402007986 */ /* 0x0005e8000c101914 */
.L_x_22:
[----:B------:R-:W-:Y:S05]  /*1340*/  BSYNC.RECONVERGENT B0 ;  /* 0x0000000000007941 */ /* 0x000fea0003800200 */
.L_x_21:
[----:B------:R-:W-:Y:S01]  /*1350*/  BAR.SYNC.DEFER_BLOCKING 0x0 ;  /* 0x0000000000007b1d */ /* 0x000fe20000010000 */
[----:B------:R-:W-:-:S07]  /*1360*/  UISETP.GE.AND UP0, UPT, UR23, 0x40, UPT ;  /* 0x000000401700788c */ /* 0x000fce000bf06270 */
[----:B------:R-:W-:Y:S01]  /*1370*/  BAR.SYNC.DEFER_BLOCKING 0x0 ;  /* 0x0000000000007b1d */ /* 0x000fe20000010000 */
[----:B------:R-:W-:-:S13]  /*1380*/  PLOP3.LUT P0, PT, PT, PT, UP0, 0x80, 0x8 ;  /* 0x000000000008781c */ /* 0x000fda0003f0f008 */
[----:B------:R-:W-:Y:S05]  /*1390*/  @!P0 EXIT ;  /* 0x000000000000894d */ /* 0x000fea0003800000 */
[----:B------:R-:W-:Y:S01]  /*13a0*/  USHF.R.S32.HI UR4, URZ, 0x1f, UR23 ;  /* 0x0000001fff047899 */ /* 0x000fe20008011417 */
[C---:B0-2---:R-:W-:Y:S02]  /*13b0*/  SHF.L.U32 R3, R28.reuse, 0x4, RZ ;  /* 0x000000041c037819 */ /* 0x045fe400000006ff */
[----:B------:R-:W-:Y:S01]  /*13c0*/  SHF.L.U32 R0, R28, 0x2, RZ ;  /* 0x000000021c007819 */ /* 0x000fe200000006ff */
[----:B------:R-:W-:Y:S01]  /*13d0*/  ULEA.HI UR4, UR4, UR23, URZ, 0x6 ;  /* 0x0000001704047291 */ /* 0x000fe2000f8f30ff */
[----:B------:R-:W-:Y:S02]  /*13e0*/  LOP3.LUT R3, R3, 0xf0, RZ, 0xe2, !PT ;  /* 0x000000f003037812 */ /* 0x000fe400078ee2ff */
[----:B------:R-:W-:Y:S01]  /*13f0*/  LOP3.LUT R2, R0, 0x3c, RZ, 0xc0, !PT ;  /* 0x0000003c00027812 */ /* 0x000fe200078ec0ff */
[----:B------:R-:W-:Y:S01]  /*1400*/  USHF.R.S32.HI UR5, URZ, 0x6, UR4 ;  /* 0x00000006ff057899 */ /* 0x000fe20008011404 */
[----:B------:R-:W-:Y:S02]  /*1410*/  IADD3 R0, PT, PT, R3, 0x100, RZ ;  /* 0x0000010003007810 */ /* 0x000fe40007ffe0ff */
[----:B------:R-:W-:-:S09]  /*1420*/  UMOV UR4, URZ ;  /* 0x000000ff00047c82 */ /* 0x000fd20008000000 */
.L_x_28:
[----:B------:R-:W0:Y:S01]  /*1430*/  LDCU UR6, c[0x0][0x388] ;  /* 0x00007100ff0677ac */ /* 0x000e220008000800 */
[----:B------:R-:W-:Y:S02]  /*1440*/  MOV R12, UR8 ;  /* 0x00000008000c7c02 */ /* 0x000fe40008000f00 */
[----:B------:R-:W-:Y:S02]  /*1450*/  MOV R13, UR9 ;  /* 0x00000009000d7c02 */ /* 0x000fe40008000f00 */
[----:B------:R-:W-:Y:S02]  /*1460*/  MOV R4, UR12 ;  /* 0x0000000c00047c02 */ /* 0x000fe40008000f00 */
[----:B------:R-:W-:Y:S01]  /*1470*/  MOV R5, UR13 ;  /* 0x0000000d00057c02 */ /* 0x000fe20008000f00 */
[----:B0-----:R-:W-:-:S04]  /*1480*/  IMAD R2, R29, UR6, R2 ;  /* 0x000000061d027c24 */ /* 0x001fc8000f8e0202 */
[----:B------:R-:W-:-:S04]  /*1490*/  IMAD.WIDE.U32 R12, R2, 0x4, R12 ;  /* 0x00000004020c7825 */ /* 0x000fc800078e000c */
[----:B------:R-:W-:Y:S02]  /*14a0*/  IMAD.WIDE.U32 R4, R2, 0x4, R4 ;  /* 0x0000000402047825 */ /* 0x000fe400078e0004 */
[----:B------:R-:W2:Y:S04]  /*14b0*/  LDG.E.128 R12, desc[UR20][R12.64] ;  /* 0x000000140c0c7981 */ /* 0x000ea8000c1e1d00 */
[----:B------:R-:W3:Y:S01]  /*14c0*/  LDG.E.128 R4, desc[UR20][R4.64] ;  /* 0x0000001404047981 */ /* 0x000ee2000c1e1d00 */
[----:B------:R-:W0:Y:S01]  /*14d0*/  S2UR UR11, SR_CgaCtaId ;  /* 0x00000000000b79c3 */ /* 0x000e220000008800 */
[----:B------:R-:W-:Y:S01]  /*14e0*/  UMOV UR10, 0x400 ;  /* 0x00000400000a7882 */ /* 0x000fe20000000000 */
[C---:B------:R-:W-:Y:S01]  /*14f0*/  SHF.L.U32 R3, R28.reuse, 0x4, RZ ;  /* 0x000000041c037819 */ /* 0x040fe200000006ff */
[----:B------:R-:W-:Y:S01]  /*1500*/  UIADD3 UR6, UPT, UPT, UR10, 0x1000, URZ ;  /* 0x000010000a067890 */ /* 0x000fe2000fffe0ff */
[----:B------:R-:W-:Y:S01]  /*1510*/  ISETP.GE.U32.AND P0, PT, R28, 0x10, PT ;  /* 0x000000101c00780c */ /* 0x000fe20003f06070 */
[----:B------:R-:W-:Y:S01]  /*1520*/  UIADD3 UR7, UPT, UPT, UR10, 0x2000, URZ ;  /* 0x000020000a077890 */ /* 0x000fe2000fffe0ff */
[----:B------:R-:W-:Y:S01]  /*1530*/  LOP3.LUT R3, R3, 0xf0, RZ, 0xc0, !PT ;  /* 0x000000f003037812 */ /* 0x000fe200078ec0ff */
[----:B------:R-:W-:Y:S01]  /*1540*/  BSSY.RECONVERGENT B0, `(.L_x_23) ;  /* 0x0000082000007945 */ /* 0x000fe20003800200 */
[----:B------:R-:W-:Y:S01]  /*1550*/  HFMA2 R23, -RZ, RZ, 0, 0 ;  /* 0x00000000ff177431 */ /* 0x000fe200000001ff */
[----:B0-----:R-:W-:-:S02]  /*1560*/  ULEA UR6, UR11, UR6, 0x18 ;  /* 0x000000060b067291 */ /* 0x001fc4000f8ec0ff */
[----:B------:R-:W-:-:S04]  /*1570*/  ULEA UR7, UR11, UR7, 0x18 ;  /* 0x000000070b077291 */ /* 0x000fc8000f8ec0ff */
[C---:B------:R-:W-:Y:S02]  /*1580*/  LEA R8, R29.reuse, UR6, 0x8 ;  /* 0x000000061d087c11 */ /* 0x040fe4000f8e40ff */
[----:B------:R-:W-:Y:S02]  /*1590*/  LEA R10, R29, UR7, 0x8 ;  /* 0x000000071d0a7c11 */ /* 0x000fe4000f8e40ff */
[----:B------:R-:W-:Y:S02]  /*15a0*/  IADD3 R16, PT, PT, R8, R3, RZ ;  /* 0x0000000308107210 */ /* 0x000fe40007ffe0ff */
[----:B------:R-:W-:Y:S02]  /*15b0*/  CS2R R8, SRZ ;  /* 0x0000000000087805 */ /* 0x000fe4000001ff00 */
[----:B------:R-:W-:Y:S02]  /*15c0*/  IADD3 R17, PT, PT, R3, R10, RZ ;  /* 0x0000000a03117210 */ /* 0x000fe40007ffe0ff */
[----:B------:R-:W-:Y:S01]  /*15d0*/  CS2R R10, SRZ ;  /* 0x00000000000a7805 */ /* 0x000fe2000001ff00 */
[----:B--2---:R0:W-:Y:S04]  /*15e0*/  STS.128 [R16], R12 ;  /* 0x0000000c10007388 */ /* 0x0041e80000000c00 */
[----:B---3--:R0:W-:Y:S01]  /*15f0*/  STS.128 [R17], R4 ;  /* 0x0000000411007388 */ /* 0x0081e20000000c00 */
[----:B------:R-:W-:Y:S06]  /*1600*/  BAR.SYNC.DEFER_BLOCKING 0x0 ;  /* 0x0000000000007b1d */ /* 0x000fec0000010000 */
[----:B------:R-:W-:Y:S05]  /*1610*/  @!P0 BRA `(.L_x_24) ;  /* 0x0000000400d08947 */ /* 0x000fea0003800000 */
[----:B------:R-:W-:Y:S01]  /*1620*/  SHF.R.U32.HI R27, RZ, 0x4, R28 ;  /* 0x00000004ff1b7819 */ /* 0x000fe2000001161c */
[----:B------:R-:W-:Y:S01]  /*1630*/  ULEA UR16, UR11, UR10, 0x18 ;  /* 0x0000000a0b107291 */ /* 0x000fe2000f8ec0ff */
[----:B------:R-:W-:Y:S01]  /*1640*/  LEA.HI R23, R28, 0x1, RZ, 0x1c ;  /* 0x000000011c177811 */ /* 0x000fe200078fe0ff */
[----:B------:R-:W-:Y:S01]  /*1650*/  BSSY.RECONVERGENT B1, `(.L_x_24) ;  /* 0x0000070000017945 */ /* 0x000fe20003800200 */
[C---:B------:R-:W-:Y:S02]  /*1660*/  IADD3 R11, PT, PT, R27.reuse, 0x1, RZ ;  /* 0x000000011b0b7810 */ /* 0x040fe40007ffe0ff */
[----:B------:R-:W-:Y:S02]  /*1670*/  IADD3 R20, PT, PT, R0, UR7, RZ ;  /* 0x0000000700147c10 */ /* 0x000fe4000fffe0ff */
[----:B------:R-:W-:Y:S02]  /*1680*/  LEA R27, R27, UR16, 0x6 ;  /* 0x000000101b1b7c11 */ /* 0x000fe4000f8e30ff */
[----:B------:R-:W-:-:S02]  /*1690*/  LOP3.LUT R24, R11, 0x7e, RZ, 0xc0, !PT ;  /* 0x0000007e0b187812 */ /* 0x000fc400078ec0ff */
[----:B------:R-:W-:Y:S02]  /*16a0*/  IADD3 R21, PT, PT, R0, UR6, RZ ;  /* 0x0000000600157c10 */ /* 0x000fe4000fffe0ff */
[----:B------:R-:W-:Y:S02]  /*16b0*/  MOV R11, RZ ;  /* 0x000000ff000b7202 */ /* 0x000fe40000000f00 */
[----:B------:R-:W-:Y:S02]  /*16c0*/  LOP3.LUT R23, R23, 0x7e, RZ, 0xc0, !PT ;  /* 0x0000007e17177812 */ /* 0x000fe400078ec0ff */
[----:B------:R-:W-:Y:S02]  /*16d0*/  IADD3 R22, PT, PT, R27, 0x4, RZ ;  /* 0x000000041b167810 */ /* 0x000fe40007ffe0ff */
[----:B------:R-:W-:-:S07]  /*16e0*/  IADD3 R24, PT, PT, -R24, RZ, RZ ;  /* 0x000000ff18187210 */ /* 0x000fce0007ffe1ff */
.L_x_25:
[----:B0-----:R-:W0:Y:S01]  /*16f0*/  LDS.128 R12, [R20+-0x100] ;  /* 0xffff0000140c7984 */ /* 0x001e220000000c00 */
[----:B------:R-:W-:Y:S01]  /*1700*/  HFMA2 R26, -RZ, RZ, 3.7421875, 0 ;  /* 0x437c0000ff1a7431 */ /* 0x000fe200000001ff */
[----:B------:R-:W-:Y:S02]  /*1710*/  MOV R25, 0x3bbb989d ;  /* 0x3bbb989d00197802 */ /* 0x000fe40000000f00 */
[----:B------:R-:W-:Y:S01]  /*1720*/  LDS R31, [R22+-0x4] ;  /* 0xfffffc00161f7984 */ /* 0x000fe20000000800 */
[----:B------:R-:W-:-:S04]  /*1730*/  IADD3 R24, PT, PT, R24, 0x2, RZ ;  /* 0x0000000218187810 */ /* 0x000fc80007ffe0ff */
[----:B------:R-:W-:Y:S01]  /*1740*/  ISETP.NE.AND P0, PT, R24, RZ, PT ;  /* 0x000000ff1800720c */ /* 0x000fe20003f05270 */
[----:B0-----:R-:W-:Y:S01]  /*1750*/  FADD R18, R4, -R12 ;  /* 0x8000000c04127221 */ /* 0x001fe20000000000 */
[----:B------:R-:W-:Y:S01]  /*1760*/  FADD R16, R5, -R13 ;  /* 0x8000000d05107221 */ /* 0x000fe20000000000 */
[----:B------:R-:W-:Y:S01]  /*1770*/  FADD R14, R6, -R14 ;  /* 0x8000000e060e7221 */ /* 0x000fe20000000000 */
[----:B------:R-:W-:Y:S01]  /*1780*/  FADD R30, R7, -R15 ;  /* 0x8000000f071e7221 */ /* 0x000fe20000000000 */
[-C--:B------:R-:W-:Y:S01]  /*1790*/  FFMA.SAT R17, R18, R25.reuse, 0.5 ;  /* 0x3f00000012117423 */ /* 0x080fe20000002019 */
[-C--:B------:R-:W-:Y:S01]  /*17a0*/  FFMA.SAT R13, R16, R25.reuse, 0.5 ;  /* 0x3f000000100d7423 */ /* 0x080fe20000002019 */
[----:B------:R-:W-:Y:S02]  /*17b0*/  FFMA.SAT R29, R14, R25, 0.5 ;  /* 0x3f0000000e1d7423 */ /* 0x000fe40000002019 */
[-C--:B------:R-:W-:Y:S01]  /*17c0*/  FFMA.RM R12, R17, R26.reuse, 12582913 ;  /* 0x4b400001110c7423 */ /* 0x080fe2000000401a */
[----:B------:R-:W-:-:S03]  /*17d0*/  FFMA.RM R13, R13, R26, 12582913 ;  /* 0x4b4000010d0d7423 */ /* 0x000fc6000000401a */
[C---:B------:R-:W-:Y:S01]  /*17e0*/  FADD R17, R12.reuse, -12583039 ;  /* 0xcb40007f0c117421 */ /* 0x040fe20000000000 */
[C---:B------:R-:W-:Y:S01]  /*17f0*/  FADD R19, R13.reuse, -12583039 ;  /* 0xcb40007f0d137421 */ /* 0x040fe20000000000 */
[----:B------:R-:W-:Y:S02]  /*1800*/  SHF.L.U32 R33, R12, 0x17, RZ ;  /* 0x000000170c217819 */ /* 0x000fe400000006ff */
[----:B------:R-:W-:Y:S01]  /*1810*/  FFMA R17, R18, 1.4426950216293334961, -R17 ;  /* 0x3fb8aa3b12117823 */ /* 0x000fe20000000811 */
[----:B------:R-:W-:Y:S01]  /*1820*/  FFMA R19, R16, 1.4426950216293334961, -R19 ;  /* 0x3fb8aa3b10137823 */ /* 0x000fe20000000813 */
[----:B------:R-:W-:Y:S02]  /*1830*/  SHF.L.U32 R32, R13, 0x17, RZ ;  /* 0x000000170d207819 */ /* 0x000fe400000006ff */
[----:B------:R-:W-:Y:S01]  /*1840*/  FFMA R18, R18, 1.925963033500011079e-08, R17 ;  /* 0x32a5706012127823 */ /* 0x000fe20000000011 */
[----:B------:R-:W-:Y:S01]  /*1850*/  FFMA.RM R17, R29, R26, 12582913 ;  /* 0x4b4000011d117423 */ /* 0x000fe2000000401a */
[----:B------:R-:W-:-:S03]  /*1860*/  FFMA R19, R16, 1.925963033500011079e-08, R19 ;  /* 0x32a5706010137823 */ /* 0x000fc60000000013 */
[C---:B------:R-:W-:Y:S01]  /*1870*/  FADD R29, R17.reuse, -12583039 ;  /* 0xcb40007f111d7421 */ /* 0x040fe20000000000 */
[----:B------:R-:W0:Y:S01]  /*1880*/  MUFU.EX2 R18, R18 ;  /* 0x0000001200127308 */ /* 0x000e220000000800 */
[----:B------:R-:W-:Y:S02]  /*1890*/  SHF.L.U32 R35, R17, 0x17, RZ ;  /* 0x0000001711237819 */ /* 0x000fe400000006ff */
[----:B------:R-:W-:-:S04]  /*18a0*/  FFMA R29, R14, 1.4426950216293334961, -R29 ;  /* 0x3fb8aa3b0e1d7823 */ /* 0x000fc8000000081d */
[----:B------:R-:W-:Y:S01]  /*18b0*/  FFMA R16, R14, 1.925963033500011079e-08, R29 ;  /* 0x32a570600e107823 */ /* 0x000fe2000000001d */
[----:B------:R-:W1:Y:S01]  /*18c0*/  MUFU.EX2 R19, R19 ;  /* 0x0000001300137308 */ /* 0x000e620000000800 */
[----:B------:R-:W-:-:S04]  /*18d0*/  FFMA.SAT R29, R30, R25, 0.5 ;  /* 0x3f0000001e1d7423 */ /* 0x000fc80000002019 */
[----:B------:R-:W-:-:S03]  /*18e0*/  FFMA.RM R29, R29, R26, 12582913 ;  /* 0x4b4000011d1d7423 */ /* 0x000fc6000000401a */
[----:B------:R-:W2:Y:S01]  /*18f0*/  MUFU.EX2 R16, R16 ;  /* 0x0000001000107308 */ /* 0x000ea20000000800 */
[----:B------:R-:W-:Y:S01]  /*1900*/  FADD R15, R29, -12583039 ;  /* 0xcb40007f1d0f7421 */ /* 0x000fe20000000000 */
[----:B0-----:R-:W-:Y:S01]  /*1910*/  FMUL R33, R33, R18 ;  /* 0x0000001221217220 */ /* 0x001fe20000400000 */
[----:B------:R-:W-:Y:S02]  /*1920*/  SHF.L.U32 R29, R29, 0x17, RZ ;  /* 0x000000171d1d7819 */ /* 0x000fe400000006ff */
[----:B------:R-:W-:Y:S01]  /*1930*/  FFMA R15, R30, 1.4426950216293334961, -R15 ;  /* 0x3fb8aa3b1e0f7823 */ /* 0x000fe2000000080f */
[----:B-1----:R-:W-:-:S03]  /*1940*/  FMUL R32, R32, R19 ;  /* 0x0000001320207220 */ /* 0x002fc60000400000 */
[----:B------:R-:W-:Y:S02]  /*1950*/  FFMA R30, R30, 1.925963033500011079e-08, R15 ;  /* 0x32a570601e1e7823 */ /* 0x000fe4000000000f */
[----:B------:R-:W0:Y:S04]  /*1960*/  LDS.128 R12, [R21+-0x100] ;  /* 0xffff0000150c7984 */ /* 0x000e280000000c00 */
[----:B------:R-:W1:Y:S01]  /*1970*/  MUFU.EX2 R30, R30 ;  /* 0x0000001e001e7308 */ /* 0x000e620000000800 */
[----:B--2---:R-:W-:Y:S02]  /*1980*/  FMUL R35, R35, R16 ;  /* 0x0000001023237220 */ /* 0x004fe40000400000 */
[----:B------:R2:W3:Y:S02]  /*1990*/  LDS.128 R16, [R20] ;  /* 0x0000000014107984 */ /* 0x0004e40000000c00 */
[----:B--2---:R-:W-:Y:S01]  /*19a0*/  IADD3 R20, PT, PT, R20, 0x200, RZ ;  /* 0x0000020014147810 */ /* 0x004fe20007ffe0ff */
[----:B-1----:R-:W-:Y:S01]  /*19b0*/  FMUL R34, R29, R30 ;  /* 0x0000001e1d227220 */ /* 0x002fe20000400000 */
[----:B0-----:R-:W-:-:S03]  /*19c0*/  FMUL R32, R32, R13 ;  /* 0x0000000d20207220 */ /* 0x001fc60000400000 */
[----:B------:R-:W-:Y:S01]  /*19d0*/  FMUL R34, R34, R15 ;  /* 0x0000000f22227220 */ /* 0x000fe20000400000 */
[----:B------:R-:W-:Y:S01]  /*19e0*/  FMUL R12, R12, R33 ;  /* 0x000000210c0c7220 */ /* 0x000fe20000400000 */
[----:B------:R-:W-:Y:S01]  /*19f0*/  FMUL R35, R35, R14 ;  /* 0x0000000e23237220 */ /* 0x000fe20000400000 */
[C---:B------:R-:W-:Y:S02]  /*1a00*/  FFMA R13, R31.reuse, R32, R9 ;  /* 0x000000201f0d7223 */ /* 0x040fe40000000009 */
[----:B------:R-:W-:Y:S01]  /*1a10*/  FFMA R14, R31, R12, R8 ;  /* 0x0000000c1f0e7223 */ /* 0x000fe20000000008 */
[----:B---3--:R-:W-:Y:S01]  /*1a20*/  FADD R16, R4, -R16 ;  /* 0x8000001004107221 */ /* 0x008fe20000000000 */
[----:B------:R-:W-:Y:S01]  /*1a30*/  FADD R30, R5, -R17 ;  /* 0x80000011051e7221 */ /* 0x000fe20000000000 */
[----:B------:R-:W-:Y:S01]  /*1a40*/  FADD R32, R6, -R18 ;  /* 0x8000001206207221 */ /* 0x000fe20000000000 */
[----:B------:R-:W-:Y:S01]  /*1a50*/  FADD R18, R7, -R19 ;  /* 0x8000001307127221 */ /* 0x000fe20000000000 */
[-C--:B------:R-:W-:Y:S01]  /*1a60*/  FFMA.SAT R15, R16, R25.reuse, 0.5 ;  /* 0x3f000000100f7423 */ /* 0x080fe20000002019 */
[-C--:B------:R-:W-:Y:S01]  /*1a70*/  FFMA.SAT R17, R30, R25.reuse, 0.5 ;  /* 0x3f0000001e117423 */ /* 0x080fe20000002019 */
[----:B------:R-:W-:Y:S01]  /*1a80*/  FFMA.SAT R19, R32, R25, 0.5 ;  /* 0x3f00000020137423 */ /* 0x000fe20000002019 */
[----:B------:R-:W-:Y:S01]  /*1a90*/  FFMA R12, R31, R35, R10 ;  /* 0x000000231f0c7223 */ /* 0x000fe2000000000a */
[-C--:B------:R-:W-:Y:S01]  /*1aa0*/  FFMA.RM R15, R15, R26.reuse, 12582913 ;  /* 0x4b4000010f0f7423 */ /* 0x080fe2000000401a */
[----:B------:R-:W-:Y:S01]  /*1ab0*/  FFMA.RM R17, R17, R26, 12582913 ;  /* 0x4b40000111117423 */ /* 0x000fe2000000401a */
[----:B------:R-:W-:Y:S01]  /*1ac0*/  FFMA R31, R31, R34, R11 ;  /* 0x000000221f1f7223 */ /* 0x000fe2000000000b */
[-C--:B------:R-:W-:Y:S01]  /*1ad0*/  FFMA.RM R19, R19, R26.reuse, 12582913 ;  /* 0x4b40000113137423 */ /* 0x080fe2000000401a */
[----:B------:R-:W-:Y:S01]  /*1ae0*/  FADD R9, R15, -12583039 ;  /* 0xcb40007f0f097421 */ /* 0x000fe20000000000 */
[----:B------:R-:W-:Y:S01]  /*1af0*/  FFMA.SAT R11, R18, R25, 0.5 ;  /* 0x3f000000120b7423 */ /* 0x000fe20000002019 */
[----:B------:R-:W-:Y:S01]  /*1b00*/  FADD R25, R17, -12583039 ;  /* 0xcb40007f11197421 */ /* 0x000fe20000000000 */
[----:B------:R-:W-:Y:S01]  /*1b10*/  FADD R33, R19, -12583039 ;  /* 0xcb40007f13217421 */ /* 0x000fe20000000000 */
[----:B------:R-:W-:Y:S01]  /*1b20*/  FFMA R9, R16, 1.4426950216293334961, -R9 ;  /* 0x3fb8aa3b10097823 */ /* 0x000fe20000000809 */
[----:B------:R-:W-:Y:S01]  /*1b30*/  FFMA.RM R26, R11, R26, 12582913 ;  /* 0x4b4000010b1a7423 */ /* 0x000fe2000000401a */
[----:B------:R-:W-:Y:S01]  /*1b40*/  FFMA R25, R30, 1.4426950216293334961, -R25 ;  /* 0x3fb8aa3b1e197823 */ /* 0x000fe20000000819 */
[----:B------:R-:W-:Y:S01]  /*1b50*/  FFMA R33, R32, 1.4426950216293334961, -R33 ;  /* 0x3fb8aa3b20217823 */ /* 0x000fe20000000821 */
[----:B------:R-:W-:Y:S01]  /*1b60*/  FFMA R16, R16, 1.925963033500011079e-08, R9 ;  /* 0x32a5706010107823 */ /* 0x000fe20000000009 */
[----:B------:R-:W-:Y:S01]  /*1b70*/  SHF.L.U32 R15, R15, 0x17, RZ ;  /* 0x000000170f0f7819 */ /* 0x000fe200000006ff */
[----:B------:R0:W1:Y:S01]  /*1b80*/  LDS.128 R8, [R21] ;  /* 0x0000000015087984 */ /* 0x0000620000000c00 */
[----:B------:R-:W-:Y:S01]  /*1b90*/  FFMA R29, R30, 1.925963033500011079e-08, R25 ;  /* 0x32a570601e1d7823 */ /* 0x000fe20000000019 */
[----:B------:R-:W-:Y:S01]  /*1ba0*/  FFMA R30, R32, 1.925963033500011079e-08, R33 ;  /* 0x32a57060201e7823 */ /* 0x000fe20000000021 */
[----:B------:R-:W-:Y:S01]  /*1bb0*/  FADD R33, R26, -12583039 ;  /* 0xcb40007f1a217421 */ /* 0x000fe20000000000 */
[----:B------:R2:W3:Y:S01]  /*1bc0*/  LDS R25, [R22] ;  /* 0x0000000016197984 */ /* 0x0004e20000000800 */
[----:B------:R-:W4:Y:S01]  /*1bd0*/  MUFU.EX2 R16, R16 ;  /* 0x0000001000107308 */ /* 0x000f220000000800 */
[----:B------:R-:W-:Y:S01]  /*1be0*/  SHF.L.U32 R32, R17, 0x17, RZ ;  /* 0x0000001711207819 */ /* 0x000fe200000006ff */
[----:B------:R-:W-:Y:S01]  /*1bf0*/  FFMA R33, R18, 1.4426950216293334961, -R33 ;  /* 0x3fb8aa3b12217823 */ /* 0x000fe20000000821 */
[----:B------:R-:W-:-:S02]  /*1c00*/  SHF.L.U32 R19, R19, 0x17, RZ ;  /* 0x0000001713137819 */ /* 0x000fc400000006ff */
[----:B------:R-:W-:Y:S01]  /*1c10*/  SHF.L.U32 R17, R26, 0x17, RZ ;  /* 0x000000171a117819 */ /* 0x000fe200000006ff */
[----:B------:R-:W-:Y:S01]  /*1c20*/  FFMA R18, R18, 1.925963033500011079e-08, R33 ;  /* 0x32a5706012127823 */ /* 0x000fe20000000021 */
[----:B0-----:R-:W-:Y:S01]  /*1c30*/  IADD3 R21, PT, PT, R21, 0x200, RZ ;  /* 0x0000020015157810 */ /* 0x001fe20007ffe0ff */
[----:B------:R-:W0:Y:S01]  /*1c40*/  MUFU.EX2 R29, R29 ;  /* 0x0000001d001d7308 */ /* 0x000e220000000800 */
[----:B--2---:R-:W-:-:S07]  /*1c50*/  IADD3 R22, PT, PT, R22, 0x8, RZ ;  /* 0x0000000816167810 */ /* 0x004fce0007ffe0ff */
[----:B------:R-:W2:Y:S01]  /*1c60*/  MUFU.EX2 R30, R30 ;  /* 0x0000001e001e7308 */ /* 0x000ea20000000800 */
[----:B----4-:R-:W-:-:S07]  /*1c70*/  FMUL R15, R15, R16 ;  /* 0x000000100f0f7220 */ /* 0x010fce0000400000 */
[----:B------:R-:W4:Y:S01]  /*1c80*/  MUFU.EX2 R18, R18 ;  /* 0x0000001200127308 */ /* 0x000f220000000800 */
[----:B0-----:R-:W-:Y:S01]  /*1c90*/  FMUL R32, R32, R29 ;  /* 0x0000001d20207220 */ /* 0x001fe20000400000 */
[----:B--2---:R-:W-:Y:S01]  /*1ca0*/  FMUL R19, R19, R30 ;  /* 0x0000001e13137220 */ /* 0x004fe20000400000 */
[----:B-1----:R-:W-:Y:S02]  /*1cb0*/  FMUL R8, R8, R15 ;  /* 0x0000000f08087220 */ /* 0x002fe40000400000 */
[----:B------:R-:W-:Y:S01]  /*1cc0*/  FMUL R32, R32, R9 ;  /* 0x0000000920207220 */ /* 0x000fe20000400000 */
[----:B------:R-:W-:Y:S01]  /*1cd0*/  FMUL R19, R19, R10 ;  /* 0x0000000a13137220 */ /* 0x000fe20000400000 */
[C---:B---3--:R-:W-:Y:S02]  /*1ce0*/  FFMA R8, R25.reuse, R8, R14 ;  /* 0x0000000819087223 */ /* 0x048fe4000000000e */
[----:B------:R-:W-:Y:S01]  /*1cf0*/  FFMA R9, R25, R32, R13 ;  /* 0x0000002019097223 */ /* 0x000fe2000000000d */
[----:B----4-:R-:W-:Y:S01]  /*1d00*/  FMUL R16, R17, R18 ;  /* 0x0000001211107220 */ /* 0x010fe20000400000 */
[----:B------:R-:W-:-:S03]  /*1d10*/  FFMA R10, R25, R19, R12 ;  /* 0x00000013190a7223 */ /* 0x000fc6000000000c */
[----:B------:R-:W-:-:S04]  /*1d20*/  FMUL R16, R16, R11 ;  /* 0x0000000b10107220 */ /* 0x000fc80000400000 */
[----:B------:R-:W-:Y:S01]  /*1d30*/  FFMA R11, R25, R16, R31 ;  /* 0x00000010190b7223 */ /* 0x000fe2000000001f */
[----:B------:R-:W-:Y:S06]  /*1d40*/  @P0 BRA `(.L_x_25) ;  /* 0xfffffff800680947 */ /* 0x000fec000383ffff */
[----:B------:R-:W-:Y:S05]  /*1d50*/  BSYNC.RECONVERGENT B1 ;  /* 0x0000000000017941 */ /* 0x000fea0003800200 */
.L_x_24:
[----:B------:R-:W-:Y:S05]  /*1d60*/  BSYNC.RECONVERGENT B0 ;  /* 0x0000000000007941 */ /* 0x000fea0003800200 */
.L_x_23:
[----:B------:R-:W-:Y:S01]  /*1d70*/  LOP3.LUT P0, RZ, R28, 0x10, RZ, 0xc0, !PT ;  /* 0x000000101cff7812 */ /* 0x000fe2000780c0ff */
[----:B------:R-:W-:-:S12]  /*1d80*/  BSSY.RECONVERGENT B0, `(.L_x_26) ;  /* 0x0000038000007945 */ /* 0x000fd80003800200 */
[----:B------:R-:W-:Y:S05]  /*1d90*/  @P0 BRA `(.L_x_27) ;  /* 0x0000000000d80947 */ /* 0x000fea0003800000 */
[----:B0-----:R-:W-:Y:S02]  /*1da0*/  LEA R12, R23, UR7, 0x8 ;  /* 0x00000007170c7c11 */ /* 0x001fe4000f8e40ff */
[----:B------:R-:W-:Y:S02]  /*1db0*/  MOV R16, 0x3bbb989d ;  /* 0x3bbb989d00107802 */ /* 0x000fe40000000f00 */
[----:B------:R-:W-:-:S06]  /*1dc0*/  IADD3 R14, PT, PT, R3, R12, RZ ;  /* 0x0000000c030e7210 */ /* 0x000fcc0007ffe0ff */
[----:B------:R-:W0:Y:S02]  /*1dd0*/  LDS.128 R12, [R14] ;  /* 0x000000000e0c7984 */ /* 0x000e240000000c00 */
[----:B0-----:R-:W-:Y:S01]  /*1de0*/  FADD R19, R4, -R12 ;  /* 0x8000000c04137221 */ /* 0x001fe20000000000 */
[----:B------:R-:W-:Y:S01]  /*1df0*/  HFMA2 R12, -RZ, RZ, 3.7421875, 0 ;  /* 0x437c0000ff0c7431 */ /* 0x000fe200000001ff */
[----:B------:R-:W-:Y:S01]  /*1e00*/  LEA R4, R23, UR6, 0x8 ;  /* 0x0000000617047c11 */ /* 0x000fe2000f8e40ff */
[----:B------:R-:W-:Y:S01]  /*1e10*/  FADD R13, R5, -R13 ;  /* 0x8000000d050d7221 */ /* 0x000fe20000000000 */
[----:B------:R-:W-:Y:S01]  /*1e20*/  FFMA.SAT R17, R19, R16, 0.5 ;  /* 0x3f00000013117423 */ /* 0x000fe20000002010 */
[----:B------:R-:W-:Y:S01]  /*1e30*/  FADD R15, R7, -R15 ;  /* 0x8000000f070f7221 */ /* 0x000fe20000000000 */
[----:B------:R-:W-:Y:S01]  /*1e40*/  IADD3 R4, PT, PT, R3, R4, RZ ;  /* 0x0000000403047210 */ /* 0x000fe20007ffe0ff */
[----:B------:R-:W-:Y:S01]  /*1e50*/  FADD R3, R6, -R14 ;  /* 0x8000000e06037221 */ /* 0x000fe20000000000 */
[----:B------:R-:W-:Y:S01]  /*1e60*/  FFMA.SAT R5, R13, R16, 0.5 ;  /* 0x3f0000000d057423 */ /* 0x000fe20000002010 */
[----:B------:R-:W-:-:S02]  /*1e70*/  FFMA.RM R17, R17, R12, 12582913 ;  /* 0x4b40000111117423 */ /* 0x000fc4000000400c */
[----:B------:R-:W-:Y:S01]  /*1e80*/  FFMA.SAT R21, R3, R16, 0.5 ;  /* 0x3f00000003157423 */ /* 0x000fe20000002010 */
[-C--:B------:R-:W-:Y:S01]  /*1e90*/  FFMA.RM R14, R5, R12.reuse, 12582913 ;  /* 0x4b400001050e7423 */ /* 0x080fe2000000400c */
[C---:B------:R-:W-:Y:S01]  /*1ea0*/  FADD R18, R17.reuse, -12583039 ;  /* 0xcb40007f11127421 */ /* 0x040fe20000000000 */
[----:B------:R-:W0:Y:S02]  /*1eb0*/  LDS.128 R4, [R4] ;  /* 0x0000000004047984 */ /* 0x000e240000000c00 */
[C---:B------:R-:W-:Y:S01]  /*1ec0*/  FADD R22, R14.reuse, -12583039 ;  /* 0xcb40007f0e167421 */ /* 0x040fe20000000000 */
[----:B------:R-:W-:Y:S01]  /*1ed0*/  SHF.L.U32 R17, R17, 0x17, RZ ;  /* 0x0000001711117819 */ /* 0x000fe200000006ff */
[----:B------:R-:W-:Y:S01]  /*1ee0*/  FFMA R18, R19, 1.4426950216293334961, -R18 ;  /* 0x3fb8aa3b13127823 */ /* 0x000fe20000000812 */
[----:B------:R-:W-:Y:S01]  /*1ef0*/  SHF.L.U32 R14, R14, 0x17, RZ ;  /* 0x000000170e0e7819 */ /* 0x000fe200000006ff */
[----:B------:R-:W-:Y:S02]  /*1f00*/  FFMA R22, R13, 1.4426950216293334961, -R22 ;  /* 0x3fb8aa3b0d167823 */ /* 0x000fe40000000816 */
[----:B------:R-:W-:Y:S01]  /*1f10*/  FFMA R20, R19, 1.925963033500011079e-08, R18 ;  /* 0x32a5706013147823 */ /* 0x000fe20000000012 */
[----:B------:R-:W-:Y:S01]  /*1f20*/  FFMA.RM R18, R21, R12, 12582913 ;  /* 0x4b40000115127423 */ /* 0x000fe2000000400c */
[----:B------:R-:W-:Y:S01]  /*1f30*/  FFMA.SAT R21, R15, R16, 0.5 ;  /* 0x3f0000000f157423 */ /* 0x000fe20000002010 */
[----:B------:R-:W-:Y:S01]  /*1f40*/  LEA R19, R23, R27, 0x2 ;  /* 0x0000001b17137211 */ /* 0x000fe200078e10ff */
[----:B------:R-:W-:Y:S01]  /*1f50*/  FFMA R22, R13, 1.925963033500011079e-08, R22 ;  /* 0x32a570600d167823 */ /* 0x000fe20000000016 */
[C---:B------:R-:W-:Y:S01]  /*1f60*/  FADD R16, R18.reuse, -12583039 ;  /* 0xcb40007f12107421 */ /* 0x040fe20000000000 */
[----:B------:R-:W-:Y:S01]  /*1f70*/  FFMA.RM R21, R21, R12, 12582913 ;  /* 0x4b40000115157423 */ /* 0x000fe2000000400c */
[----:B------:R-:W1:Y:S01]  /*1f80*/  MUFU.EX2 R20, R20 ;  /* 0x0000001400147308 */ /* 0x000e620000000800 */
[----:B------:R-:W-:Y:S01]  /*1f90*/  SHF.L.U32 R18, R18, 0x17, RZ ;  /* 0x0000001712127819 */ /* 0x000fe200000006ff */
[----:B------:R-:W2:Y:S01]  /*1fa0*/  LDS R19, [R19] ;  /* 0x0000000013137984 */ /* 0x000ea20000000800 */
[----:B------:R-:W-:Y:S01]  /*1fb0*/  FADD R12, R21, -12583039 ;  /* 0xcb40007f150c7421 */ /* 0x000fe20000000000 */
[----:B------:R-:W-:Y:S01]  /*1fc0*/  FFMA R16, R3, 1.4426950216293334961, -R16 ;  /* 0x3fb8aa3b03107823 */ /* 0x000fe20000000810 */
[----:B------:R-:W-:-:S02]  /*1fd0*/  SHF.L.U32 R21, R21, 0x17, RZ ;  /* 0x0000001715157819 */ /* 0x000fc400000006ff */
[----:B------:R-:W-:Y:S01]  /*1fe0*/  FFMA R12, R15, 1.4426950216293334961, -R12 ;  /* 0x3fb8aa3b0f0c7823 */ /* 0x000fe2000000080c */
[----:B------:R-:W-:Y:S01]  /*1ff0*/  FFMA R16, R3, 1.925963033500011079e-08, R16 ;  /* 0x32a5706003107823 */ /* 0x000fe20000000010 */
[----:B------:R-:W3:Y:S02]  /*2000*/  MUFU.EX2 R13, R22 ;  /* 0x00000016000d7308 */ /* 0x000ee40000000800 */
[----:B------:R-:W-:-:S06]  /*2010*/  FFMA R12, R15, 1.925963033500011079e-08, R12 ;  /* 0x32a570600f0c7823 */ /* 0x000fcc000000000c */
[----:B------:R-:W4:Y:S01]  /*2020*/  MUFU.EX2 R3, R16 ;  /* 0x0000001000037308 */ /* 0x000f220000000800 */
[----:B-1----:R-:W-:-:S07]  /*2030*/  FMUL R17, R17, R20 ;  /* 0x0000001411117220 */ /* 0x002fce0000400000 */
[----:B------:R-:W1:Y:S01]  /*2040*/  MUFU.EX2 R12, R12 ;  /* 0x0000000c000c7308 */ /* 0x000e620000000800 */
[----:B---3--:R-:W-:Y:S01]  /*2050*/  FMUL R14, R14, R13 ;  /* 0x0000000d0e0e7220 */ /* 0x008fe20000400000 */
[----:B0-----:R-:W-:-:S03]  /*2060*/  FMUL R4, R4, R17 ;  /* 0x0000001104047220 */ /* 0x001fc60000400000 */
[----:B------:R-:W-:Y:S01]  /*2070*/  FMUL R14, R14, R5 ;  /* 0x000000050e0e7220 */ /* 0x000fe20000400000 */
[----:B----4-:R-:W-:-:S04]  /*2080*/  FMUL R3, R18, R3 ;  /* 0x0000000312037220 */ /* 0x010fc80000400000 */
[----:B------:R-:W-:Y:S01]  /*2090*/  FMUL R3, R3, R6 ;  /* 0x0000000603037220 */ /* 0x000fe20000400000 */
[----:B-1----:R-:W-:Y:S01]  /*20a0*/  FMUL R18, R21, R12 ;  /* 0x0000000c15127220 */ /* 0x002fe20000400000 */
[C---:B--2---:R-:W-:Y:S01]  /*20b0*/  FFMA R8, R19.reuse, R4, R8 ;  /* 0x0000000413087223 */ /* 0x044fe20000000008 */
[C---:B------:R-:W-:Y:S01]  /*20c0*/  FFMA R9, R19.reuse, R14, R9 ;  /* 0x0000000e13097223 */ /* 0x040fe20000000009 */
[----:B------:R-:W-:Y:S01]  /*20d0*/  FFMA R10, R19, R3, R10 ;  /* 0x00000003130a7223 */ /* 0x000fe2000000000a */
[----:B------:R-:W-:-:S04]  /*20e0*/  FMUL R18, R18, R7 ;  /* 0x0000000712127220 */ /* 0x000fc80000400000 */
[----:B------:R-:W-:-:S07]  /*20f0*/  FFMA R11, R19, R18, R11 ;  /* 0x00000012130b7223 */ /* 0x000fce000000000b */
.L_x_27:
[----:B------:R-:W-:Y:S05]  /*2100*/  BSYNC.RECONVERGENT B0 ;  /* 0x0000000000007941 */ /* 0x000fea0003800200 */
.L_x_26:
[----:B0-----:R-:W-:Y:S01]  /*2110*/  MOV R4, UR14 ;  /* 0x0000000e00047c02 */ /* 0x001fe20008000f00 */
[----:B------:R-:W-:Y:S01]  /*2120*/  UIADD3 UR8, UP0, UPT, UR8, 0x100, URZ ;  /* 0x0000010008087890 */ /* 0x000fe2000ff1e0ff */
[----:B------:R-:W-:Y:S01]  /*2130*/  MOV R5, UR15 ;  /* 0x0000000f00057c02 */ /* 0x000fe20008000f00 */
[----:B------:R-:W-:Y:S01]  /*2140*/  UIADD3 UR4, UPT, UPT, UR4, 0x1, URZ ;  /* 0x0000000104047890 */ /* 0x000fe2000fffe0ff */
[----:B------:R-:W-:Y:S01]  /*2150*/  SHF.R.U32.HI R29, RZ, 0x4, R28 ;  /* 0x00000004ff1d7819 */ /* 0x000fe2000001161c */
[----:B------:R-:W-:Y:S01]  /*2160*/  UIADD3.X UR9, UPT, UPT, URZ, UR9, URZ, UP0, !UPT ;  /* 0x00000009ff097290 */ /* 0x000fe200087fe4ff */
[----:B------:R-:W-:Y:S01]  /*2170*/  IMAD.WIDE.U32 R2, R2, 0x4, R4 ;  /* 0x0000000402027825 */ /* 0x000fe200078e0004 */
[----:B------:R-:W-:Y:S01]  /*2180*/  UISETP.NE.AND UP0, UPT, UR4, UR5, UPT ;  /* 0x000000050400728c */ /* 0x000fe2000bf05270 */
[----:B------:R-:W-:Y:S01]  /*2190*/  SHF.L.U32 R4, R28, 0x2, RZ ;  /* 0x000000021c047819 */ /* 0x000fe200000006ff */
[----:B------:R-:W-:Y:S02]  /*21a0*/  UIADD3 UR12, UP1, UPT, UR12, 0x100, URZ ;  /* 0x000001000c0c7890 */ /* 0x000fe4000ff3e0ff */
[----:B------:R0:W-:Y:S01]  /*21b0*/  STG.E.128 desc[UR20][R2.64], R8 ;  /* 0x0000000802007986 */ /* 0x0001e2000c101d14 */
[----:B------:R-:W-:-:S02]  /*21c0*/  UIADD3 UR14, UP2, UPT, UR14, 0x100, URZ ;  /* 0x000001000e0e7890 */ /* 0x000fc4000ff5e0ff */
[----:B------:R-:W-:Y:S02]  /*21d0*/  UIADD3.X UR13, UPT, UPT, URZ, UR13, URZ, UP1, !UPT ;  /* 0x0000000dff0d7290 */ /* 0x000fe40008ffe4ff */
[----:B------:R-:W-:Y:S01]  /*21e0*/  UIADD3.X UR15, UPT, UPT, URZ, UR15, URZ, UP2, !UPT ;  /* 0x0000000fff0f7290 */ /* 0x000fe200097fe4ff */
[----:B0-----:R-:W-:Y:S01]  /*21f0*/  LOP3.LUT R2, R4, 0x3c, RZ, 0xc0, !PT ;  /* 0x0000003c04027812 */ /* 0x001fe200078ec0ff */
[----:B------:R-:W-:Y:S06]  /*2200*/  BAR.SYNC.DEFER_BLOCKING 0x0 ;  /* 0x0000000000007b1d */ /* 0x000fec0000010000 */
[----:B------:R-:W-:Y:S05]  /*2210*/  BRA.U UP0, `(.L_x_28) ;  /* 0xfffffff100847547 */ /* 0x000fea000b83ffff */
[----:B------:R-:W-:Y:S05]  /*2220*/  EXIT ;  /* 0x000000000000794d */ /* 0x000fea0003800000 */
.L_x_29:
        /* <DEDUP_REMOVED lines=13> */
.L_x_31:


//--------------------- .nv.shared._Z16compute_d_kerneliiiPfS_S_S_S_S_S_S_S_S_S_S_ --------------------------
	.section	.nv.shared._Z16compute_d_kerneliiiPfS_S_S_S_S_S_S_S_S_S_S_,"aw",@nobits
	.sectionflags	@""
	.align	4
.nv.shared._Z16compute_d_kerneliiiPfS_S_S_S_S_S_S_S_S_S_S_:
	.zero		26624


//--------------------- .nv.shared.reserved.0     --------------------------
	.section	.nv.shared.reserved.0,"aw",@nobits
	.weak		__nv_reservedSMEM_offset_0_alias
	.size		__nv_reservedSMEM_offset_0_alias, 0, 64
	.other		__nv_reservedSMEM_offset_0_alias,@"STO_CUDA_RESERVED_SHARED STV_DEFAULT"
__nv_reservedSMEM_offset_0_alias:
	.zero		0
	.zero		64


//--------------------- .nv.shared._Z20fwd_o_chunk16_dim64xiiiPfS_S_S_S_S_S_ --------------------------
	.section	.nv.shared._Z20fwd_o_chunk16_dim64xiiiPfS_S_S_S_S_S_,"aw",@nobits
	.sectionflags	@""
	.align	4
.nv.shared._Z20fwd_o_chunk16_dim64xiiiPfS_S_S_S_S_S_:
	.zero		13312


//--------------------- .nv.constant0._Z16compute_d_kerneliiiPfS_S_S_S_S_S_S_S_S_S_S_ --------------------------
	.section	.nv.constant0._Z16compute_d_kerneliiiPfS_S_S_S_S_S_S_S_S_S_S_,"a",@progbits
	.sectionflags	@""
	.align	4
.nv.constant0._Z16compute_d_kerneliiiPfS_S_S_S_S_S_S_S_S_S_S_:
	.zero		1008


//--------------------- .nv.constant0._Z20fwd_o_chunk16_dim64xiiiPfS_S_S_S_S_S_ --------------------------
	.section	.nv.constant0._Z20fwd_o_chunk16_dim64xiiiPfS_S_S_S_S_S_,"a",@progbits
	.sectionflags	@""
	.align	4
.nv.constant0._Z20fwd_o_chunk16_dim64xiiiPfS_S_S_S_S_S_:
	.zero		968


//--------------------- SYMBOLS --------------------------

	.type		.nv.reservedSmem.offset0,@object
	.size		.nv.reservedSmem.offset0,0x4
	.type		.nv.reservedSmem.cap,@object
	.size		.nv.reservedSmem.cap,0x4
